	.target	sm_103a

	.elftype	@"ET_EXEC"


//--------------------- .note.nv.tkinfo           --------------------------
	.section	.note.nv.tkinfo,"",@"SHT_NOTE"
	.sectionflags	@"SHF_NOTE_NV_TKINFO"
	.tkinfo
        /*0018*/ 	.word	0x00000002
        /*0030*/ 	.string	""
        /*0030*/ 	.string	"ptxas"
        /*0030*/ 	.string	"Cuda compilation tools, release 13.0, V13.0.88"
        /*0030*/ 	.string	"Build cuda_13.0.r13.0/compiler.36424714_0"
        /*0030*/ 	.string	"-arch sm_103a -m 64 "



//--------------------- .note.nv.cuinfo           --------------------------
	.section	.note.nv.cuinfo,"",@"SHT_NOTE"
	.sectionflags	@"SHF_NOTE_NV_CUINFO"
        /*0018*/ 	.short	0x0002
        /*001a*/ 	.short	0x0067
        /*001c*/ 	.short	0x0082
	.zero		2


//--------------------- .nv.info                  --------------------------
	.section	.nv.info,"",@"SHT_CUDA_INFO"
	.align	4


	//----- nvinfo : EIATTR_REGCOUNT
	.align		4
        /*0000*/ 	.byte	0x04, 0x2f
        /*0002*/ 	.short	(.L_12 - .L_11)
	.align		4
.L_11:
        /*0004*/ 	.word	index@(_ZN7cutlass13device_kernelIN5flash19enable_sm80_to_sm89INS1_16FlashAttnFwdSm80INS1_25CollectiveMainloopFwdSm80ILi4ELi1ELb0EN4cute5tupleIJNS5_1CILi128EEENS7_ILi112EEENS7_ILi64EEEEEELi64ENS_10bfloat16_tEfNS_4arch4Sm80ELb1ELb0ELb0ELb1ELb0ELb1ELb1ELb0EEENS1_21CollectiveEpilogueFwdINS6_IJS8_SA_S9_EEENS6_IJNS7_ILi1EEESI_SI_EEESC_SE_Li128ELb1ELb1ELb0ELb0EEENS1_19SingleTileSchedulerILb1ELb0ELb1ELi128EEEEEEEEEvNT_6ParamsE)
        /*0008*/ 	.word	0x00000004


	//----- nvinfo : EIATTR_FRAME_SIZE
	.align		4
.L_12:
        /*000c*/ 	.byte	0x04, 0x11
        /*000e*/ 	.short	(.L_14 - .L_13)
	.align		4
.L_13:
        /*0010*/ 	.word	index@(_ZN7cutlass13device_kernelIN5flash19enable_sm80_to_sm89INS1_16FlashAttnFwdSm80INS1_25CollectiveMainloopFwdSm80ILi4ELi1ELb0EN4cute5tupleIJNS5_1CILi128EEENS7_ILi112EEENS7_ILi64EEEEEELi64ENS_10bfloat16_tEfNS_4arch4Sm80ELb1ELb0ELb0ELb1ELb0ELb1ELb1ELb0EEENS1_21CollectiveEpilogueFwdINS6_IJS8_SA_S9_EEENS6_IJNS7_ILi1EEESI_SI_EEESC_SE_Li128ELb1ELb1ELb0ELb0EEENS1_19SingleTileSchedulerILb1ELb0ELb1ELi128EEEEEEEEEvNT_6ParamsE)
        /*0014*/ 	.word	0x00000000


	//----- nvinfo : EIATTR_REGCOUNT
	.align		4
.L_14:
        /*0018*/ 	.byte	0x04, 0x2f
        /*001a*/ 	.short	(.L_16 - .L_15)
	.align		4
.L_15:
        /*001c*/ 	.word	index@(_ZN7cutlass13device_kernelIN5flash19enable_sm80_to_sm89INS1_16FlashAttnFwdSm80INS1_25CollectiveMainloopFwdSm80ILi4ELi1ELb0EN4cute5tupleIJNS5_1CILi128EEENS7_ILi112EEENS7_ILi64EEEEEELi64ENS_10bfloat16_tEfNS_4arch4Sm80ELb1ELb0ELb0ELb1ELb0ELb0ELb1ELb0EEENS1_21CollectiveEpilogueFwdINS6_IJS8_SA_S9_EEENS6_IJNS7_ILi1EEESI_SI_EEESC_SE_Li128ELb1ELb1ELb0ELb0EEENS1_19SingleTileSchedulerILb1ELb0ELb1ELi128EEEEEEEEEvNT_6ParamsE)
        /*0020*/ 	.word	0x00000004


	//----- nvinfo : EIATTR_FRAME_SIZE
	.align		4
.L_16:
        /*0024*/ 	.byte	0x04, 0x11
        /*0026*/ 	.short	(.L_18 - .L_17)
	.align		4
.L_17:
        /*0028*/ 	.word	index@(_ZN7cutlass13device_kernelIN5flash19enable_sm80_to_sm89INS1_16FlashAttnFwdSm80INS1_25CollectiveMainloopFwdSm80ILi4ELi1ELb0EN4cute5tupleIJNS5_1CILi128EEENS7_ILi112EEENS7_ILi64EEEEEELi64ENS_10bfloat16_tEfNS_4arch4Sm80ELb1ELb0ELb0ELb1ELb0ELb0ELb1ELb0EEENS1_21CollectiveEpilogueFwdINS6_IJS8_SA_S9_EEENS6_IJNS7_ILi1EEESI_SI_EEESC_SE_Li128ELb1ELb1ELb0ELb0EEENS1_19SingleTileSchedulerILb1ELb0ELb1ELi128EEEEEEEEEvNT_6ParamsE)
        /*002c*/ 	.word	0x00000000


	//----- nvinfo : EIATTR_REGCOUNT
	.align		4
.L_18:
        /*0030*/ 	.byte	0x04, 0x2f
        /*0032*/ 	.short	(.L_20 - .L_19)
	.align		4
.L_19:
        /*0034*/ 	.word	index@(_ZN7cutlass13device_kernelIN5flash19enable_sm80_to_sm89INS1_16FlashAttnFwdSm80INS1_25CollectiveMainloopFwdSm80ILi4ELi1ELb0EN4cute5tupleIJNS5_1CILi128EEENS7_ILi112EEENS7_ILi64EEEEEELi64ENS_10bfloat16_tEfNS_4arch4Sm80ELb1ELb0ELb0ELb0ELb0ELb0ELb1ELb0EEENS1_21CollectiveEpilogueFwdINS6_IJS8_SA_S9_EEENS6_IJNS7_ILi1EEESI_SI_EEESC_SE_Li128ELb0ELb1ELb0ELb0EEENS1_30DynamicPersistentTileSchedulerILi128ELi128ELb0ELb1ELb0EEEEEEEEEvNT_6ParamsE)
        /*0038*/ 	.word	0x00000004


	//----- nvinfo : EIATTR_FRAME_SIZE
	.align		4
.L_20:
        /*003c*/ 	.byte	0x04, 0x11
        /*003e*/ 	.short	(.L_22 - .L_21)
	.align		4
.L_21:
        /*0040*/ 	.word	index@(_ZN7cutlass13device_kernelIN5flash19enable_sm80_to_sm89INS1_16FlashAttnFwdSm80INS1_25CollectiveMainloopFwdSm80ILi4ELi1ELb0EN4cute5tupleIJNS5_1CILi128EEENS7_ILi112EEENS7_ILi64EEEEEELi64ENS_10bfloat16_tEfNS_4arch4Sm80ELb1ELb0ELb0ELb0ELb0ELb0ELb1ELb0EEENS1_21CollectiveEpilogueFwdINS6_IJS8_SA_S9_EEENS6_IJNS7_ILi1EEESI_SI_EEESC_SE_Li128ELb0ELb1ELb0ELb0EEENS1_30DynamicPersistentTileSchedulerILi128ELi128ELb0ELb1ELb0EEEEEEEEEvNT_6ParamsE)
        /*0044*/ 	.word	0x00000000


	//----- nvinfo : EIATTR_REGCOUNT
	.align		4
.L_22:
        /*0048*/ 	.byte	0x04, 0x2f
        /*004a*/ 	.short	(.L_24 - .L_23)
	.align		4
.L_23:
        /*004c*/ 	.word	index@(_ZN7cutlass13device_kernelIN5flash19enable_sm80_to_sm89INS1_16FlashAttnFwdSm80INS1_25CollectiveMainloopFwdSm80ILi4ELi1ELb0EN4cute5tupleIJNS5_1CILi128EEENS7_ILi96EEENS7_ILi64EEEEEELi64ENS_10bfloat16_tEfNS_4arch4Sm80ELb0ELb1ELb0ELb1ELb0ELb1ELb1ELb0EEENS1_21CollectiveEpilogueFwdINS6_IJS8_SA_S9_EEENS6_IJNS7_ILi1EEESI_SI_EEESC_SE_Li128ELb1ELb1ELb0ELb0EEENS1_19SingleTileSchedulerILb1ELb0ELb1ELi128EEEEEEEEEvNT_6ParamsE)
        /*0050*/ 	.word	0x00000004


	//----- nvinfo : EIATTR_FRAME_SIZE
	.align		4
.L_24:
        /*0054*/ 	.byte	0x04, 0x11
        /*0056*/ 	.short	(.L_26 - .L_25)
	.align		4
.L_25:
        /*0058*/ 	.word	index@(_ZN7cutlass13device_kernelIN5flash19enable_sm80_to_sm89INS1_16FlashAttnFwdSm80INS1_25CollectiveMainloopFwdSm80ILi4ELi1ELb0EN4cute5tupleIJNS5_1CILi128EEENS7_ILi96EEENS7_ILi64EEEEEELi64ENS_10bfloat16_tEfNS_4arch4Sm80ELb0ELb1ELb0ELb1ELb0ELb1ELb1ELb0EEENS1_21CollectiveEpilogueFwdINS6_IJS8_SA_S9_EEENS6_IJNS7_ILi1EEESI_SI_EEESC_SE_Li128ELb1ELb1ELb0ELb0EEENS1_19SingleTileSchedulerILb1ELb0ELb1ELi128EEEEEEEEEvNT_6ParamsE)
        /*005c*/ 	.word	0x00000000


	//----- nvinfo : EIATTR_REGCOUNT
	.align		4
.L_26:
        /*0060*/ 	.byte	0x04, 0x2f
        /*0062*/ 	.short	(.L_28 - .L_27)
	.align		4
.L_27:
        /*0064*/ 	.word	index@(_ZN7cutlass13device_kernelIN5flash19enable_sm80_to_sm89INS1_16FlashAttnFwdSm80INS1_25CollectiveMainloopFwdSm80ILi4ELi1ELb0EN4cute5tupleIJNS5_1CILi128EEENS7_ILi96EEENS7_ILi64EEEEEELi64ENS_10bfloat16_tEfNS_4arch4Sm80ELb0ELb1ELb0ELb1ELb0ELb0ELb1ELb0EEENS1_21CollectiveEpilogueFwdINS6_IJS8_SA_S9_EEENS6_IJNS7_ILi1EEESI_SI_EEESC_SE_Li128ELb1ELb1ELb0ELb0EEENS1_19SingleTileSchedulerILb1ELb0ELb1ELi128EEEEEEEEEvNT_6ParamsE)
        /*0068*/ 	.word	0x00000004


	//----- nvinfo : EIATTR_FRAME_SIZE
	.align		4
.L_28:
        /*006c*/ 	.byte	0x04, 0x11
        /*006e*/ 	.short	(.L_30 - .L_29)
	.align		4
.L_29:
        /*0070*/ 	.word	index@(_ZN7cutlass13device_kernelIN5flash19enable_sm80_to_sm89INS1_16FlashAttnFwdSm80INS1_25CollectiveMainloopFwdSm80ILi4ELi1ELb0EN4cute5tupleIJNS5_1CILi128EEENS7_ILi96EEENS7_ILi64EEEEEELi64ENS_10bfloat16_tEfNS_4arch4Sm80ELb0ELb1ELb0ELb1ELb0ELb0ELb1ELb0EEENS1_21CollectiveEpilogueFwdINS6_IJS8_SA_S9_EEENS6_IJNS7_ILi1EEESI_SI_EEESC_SE_Li128ELb1ELb1ELb0ELb0EEENS1_19SingleTileSchedulerILb1ELb0ELb1ELi128EEEEEEEEEvNT_6ParamsE)
        /*0074*/ 	.word	0x00000000


	//----- nvinfo : EIATTR_REGCOUNT
	.align		4
.L_30:
        /*0078*/ 	.byte	0x04, 0x2f
        /*007a*/ 	.short	(.L_32 - .L_31)
	.align		4
.L_31:
        /*007c*/ 	.word	index@(_ZN7cutlass13device_kernelIN5flash19enable_sm80_to_sm89INS1_16FlashAttnFwdSm80INS1_25CollectiveMainloopFwdSm80ILi4ELi1ELb0EN4cute5tupleIJNS5_1CILi128EEENS7_ILi96EEENS7_ILi64EEEEEELi64ENS_10bfloat16_tEfNS_4arch4Sm80ELb0ELb1ELb0ELb0ELb0ELb0ELb1ELb0EEENS1_21CollectiveEpilogueFwdINS6_IJS8_SA_S9_EEENS6_IJNS7_ILi1EEESI_SI_EEESC_SE_Li128ELb0ELb1ELb0ELb0EEENS1_19SingleTileSchedulerILb0ELb0ELb1ELi128EEEEEEEEEvNT_6ParamsE)
        /*0080*/ 	.word	0x00000004


	//----- nvinfo : EIATTR_FRAME_SIZE
	.align		4
.L_32:
        /*0084*/ 	.byte	0x04, 0x11
        /*0086*/ 	.short	(.L_34 - .L_33)
	.align		4
.L_33:
        /*0088*/ 	.word	index@(_ZN7cutlass13device_kernelIN5flash19enable_sm80_to_sm89INS1_16FlashAttnFwdSm80INS1_25CollectiveMainloopFwdSm80ILi4ELi1ELb0EN4cute5tupleIJNS5_1CILi128EEENS7_ILi96EEENS7_ILi64EEEEEELi64ENS_10bfloat16_tEfNS_4arch4Sm80ELb0ELb1ELb0ELb0ELb0ELb0ELb1ELb0EEENS1_21CollectiveEpilogueFwdINS6_IJS8_SA_S9_EEENS6_IJNS7_ILi1EEESI_SI_EEESC_SE_Li128ELb0ELb1ELb0ELb0EEENS1_19SingleTileSchedulerILb0ELb0ELb1ELi128EEEEEEEEEvNT_6ParamsE)
        /*008c*/ 	.word	0x00000000


	//----- nvinfo : EIATTR_REGCOUNT
	.align		4
.L_34:
        /*0090*/ 	.byte	0x04, 0x2f
        /*0092*/ 	.short	(.L_36 - .L_35)
	.align		4
.L_35:
        /*0094*/ 	.word	index@(_ZN7cutlass13device_kernelIN5flash19enable_sm80_to_sm89INS1_16FlashAttnFwdSm80INS1_25CollectiveMainloopFwdSm80ILi4ELi1ELb0EN4cute5tupleIJNS5_1CILi128EEENS7_ILi112EEENS7_ILi64EEEEEELi64ENS_10bfloat16_tEfNS_4arch4Sm80ELb0ELb0ELb0ELb1ELb0ELb1ELb1ELb0EEENS1_21CollectiveEpilogueFwdINS6_IJS8_SA_S9_EEENS6_IJNS7_ILi1EEESI_SI_EEESC_SE_Li128ELb1ELb1ELb0ELb0EEENS1_19SingleTileSchedulerILb1ELb0ELb1ELi128EEEEEEEEEvNT_6ParamsE)
        /*0098*/ 	.word	0x00000004


	//----- nvinfo : EIATTR_FRAME_SIZE
	.align		4
.L_36:
        /*009c*/ 	.byte	0x04, 0x11
        /*009e*/ 	.short	(.L_38 - .L_37)
	.align		4
.L_37:
        /*00a0*/ 	.word	index@(_ZN7cutlass13device_kernelIN5flash19enable_sm80_to_sm89INS1_16FlashAttnFwdSm80INS1_25CollectiveMainloopFwdSm80ILi4ELi1ELb0EN4cute5tupleIJNS5_1CILi128EEENS7_ILi112EEENS7_ILi64EEEEEELi64ENS_10bfloat16_tEfNS_4arch4Sm80ELb0ELb0ELb0ELb1ELb0ELb1ELb1ELb0EEENS1_21CollectiveEpilogueFwdINS6_IJS8_SA_S9_EEENS6_IJNS7_ILi1EEESI_SI_EEESC_SE_Li128ELb1ELb1ELb0ELb0EEENS1_19SingleTileSchedulerILb1ELb0ELb1ELi128EEEEEEEEEvNT_6ParamsE)
        /*00a4*/ 	.word	0x00000000


	//----- nvinfo : EIATTR_REGCOUNT
	.align		4
.L_38:
        /*00a8*/ 	.byte	0x04, 0x2f
        /*00aa*/ 	.short	(.L_40 - .L_39)
	.align		4
.L_39:
        /*00ac*/ 	.word	index@(_ZN7cutlass13device_kernelIN5flash19enable_sm80_to_sm89INS1_16FlashAttnFwdSm80INS1_25CollectiveMainloopFwdSm80ILi4ELi1ELb0EN4cute5tupleIJNS5_1CILi128EEENS7_ILi112EEENS7_ILi64EEEEEELi64ENS_10bfloat16_tEfNS_4arch4Sm80ELb0ELb0ELb0ELb1ELb0ELb0ELb1ELb0EEENS1_21CollectiveEpilogueFwdINS6_IJS8_SA_S9_EEENS6_IJNS7_ILi1EEESI_SI_EEESC_SE_Li128ELb1ELb1ELb0ELb0EEENS1_19SingleTileSchedulerILb1ELb0ELb1ELi128EEEEEEEEEvNT_6ParamsE)
        /*00b0*/ 	.word	0x00000004


	//----- nvinfo : EIATTR_FRAME_SIZE
	.align		4
.L_40:
        /*00b4*/ 	.byte	0x04, 0x11
        /*00b6*/ 	.short	(.L_42 - .L_41)
	.align		4
.L_41:
        /*00b8*/ 	.word	index@(_ZN7cutlass13device_kernelIN5flash19enable_sm80_to_sm89INS1_16FlashAttnFwdSm80INS1_25CollectiveMainloopFwdSm80ILi4ELi1ELb0EN4cute5tupleIJNS5_1CILi128EEENS7_ILi112EEENS7_ILi64EEEEEELi64ENS_10bfloat16_tEfNS_4arch4Sm80ELb0ELb0ELb0ELb1ELb0ELb0ELb1ELb0EEENS1_21CollectiveEpilogueFwdINS6_IJS8_SA_S9_EEENS6_IJNS7_ILi1EEESI_SI_EEESC_SE_Li128ELb1ELb1ELb0ELb0EEENS1_19SingleTileSchedulerILb1ELb0ELb1ELi128EEEEEEEEEvNT_6ParamsE)
        /*00bc*/ 	.word	0x00000000


	//----- nvinfo : EIATTR_REGCOUNT
	.align		4
.L_42:
        /*00c0*/ 	.byte	0x04, 0x2f
        /*00c2*/ 	.short	(.L_44 - .L_43)
	.align		4
.L_43:
        /*00c4*/ 	.word	index@(_ZN7cutlass13device_kernelIN5flash19enable_sm80_to_sm89INS1_16FlashAttnFwdSm80INS1_25CollectiveMainloopFwdSm80ILi4ELi1ELb0EN4cute5tupleIJNS5_1CILi128EEENS7_ILi112EEENS7_ILi64EEEEEELi64ENS_10bfloat16_tEfNS_4arch4Sm80ELb0ELb0ELb0ELb0ELb0ELb0ELb1ELb0EEENS1_21CollectiveEpilogueFwdINS6_IJS8_SA_S9_EEENS6_IJNS7_ILi1EEESI_SI_EEESC_SE_Li128ELb0ELb1ELb0ELb0EEENS1_19SingleTileSchedulerILb0ELb0ELb1ELi128EEEEEEEEEvNT_6ParamsE)
        /*00c8*/ 	.word	0x00000004


	//----- nvinfo : EIATTR_FRAME_SIZE
	.align		4
.L_44:
        /*00cc*/ 	.byte	0x04, 0x11
        /*00ce*/ 	.short	(.L_46 - .L_45)
	.align		4
.L_45:
        /*00d0*/ 	.word	index@(_ZN7cutlass13device_kernelIN5flash19enable_sm80_to_sm89INS1_16FlashAttnFwdSm80INS1_25CollectiveMainloopFwdSm80ILi4ELi1ELb0EN4cute5tupleIJNS5_1CILi128EEENS7_ILi112EEENS7_ILi64EEEEEELi64ENS_10bfloat16_tEfNS_4arch4Sm80ELb0ELb0ELb0ELb0ELb0ELb0ELb1ELb0EEENS1_21CollectiveEpilogueFwdINS6_IJS8_SA_S9_EEENS6_IJNS7_ILi1EEESI_SI_EEESC_SE_Li128ELb0ELb1ELb0ELb0EEENS1_19SingleTileSchedulerILb0ELb0ELb1ELi128EEEEEEEEEvNT_6ParamsE)
        /*00d4*/ 	.word	0x00000000


	//----- nvinfo : EIATTR_REGCOUNT
	.align		4
.L_46:
        /*00d8*/ 	.byte	0x04, 0x2f
        /*00da*/ 	.short	(.L_48 - .L_47)
	.align		4
.L_47:
        /*00dc*/ 	.word	index@(_ZN7cutlass13device_kernelIN5flash19enable_sm80_to_sm89INS1_16FlashAttnFwdSm80INS1_25CollectiveMainloopFwdSm80ILi4ELi1ELb0EN4cute5tupleIJNS5_1CILi128EEENS7_ILi112EEENS7_ILi64EEEEEELi64ENS_10bfloat16_tEfNS_4arch4Sm80ELb1ELb0ELb1ELb1ELb0ELb1ELb1ELb0EEENS1_21CollectiveEpilogueFwdINS6_IJS8_SA_S9_EEENS6_IJNS7_ILi1EEESI_SI_EEESC_SE_Li128ELb1ELb1ELb0ELb0EEENS1_19SingleTileSchedulerILb1ELb0ELb1ELi128EEEEEEEEEvNT_6ParamsE)
        /*00e0*/ 	.word	0x00000004


	//----- nvinfo : EIATTR_FRAME_SIZE
	.align		4
.L_48:
        /*00e4*/ 	.byte	0x04, 0x11
        /*00e6*/ 	.short	(.L_50 - .L_49)
	.align		4
.L_49:
        /*00e8*/ 	.word	index@(_ZN7cutlass13device_kernelIN5flash19enable_sm80_to_sm89INS1_16FlashAttnFwdSm80INS1_25CollectiveMainloopFwdSm80ILi4ELi1ELb0EN4cute5tupleIJNS5_1CILi128EEENS7_ILi112EEENS7_ILi64EEEEEELi64ENS_10bfloat16_tEfNS_4arch4Sm80ELb1ELb0ELb1ELb1ELb0ELb1ELb1ELb0EEENS1_21CollectiveEpilogueFwdINS6_IJS8_SA_S9_EEENS6_IJNS7_ILi1EEESI_SI_EEESC_SE_Li128ELb1ELb1ELb0ELb0EEENS1_19SingleTileSchedulerILb1ELb0ELb1ELi128EEEEEEEEEvNT_6ParamsE)
        /*00ec*/ 	.word	0x00000000


	//----- nvinfo : EIATTR_REGCOUNT
	.align		4
.L_50:
        /*00f0*/ 	.byte	0x04, 0x2f
        /*00f2*/ 	.short	(.L_52 - .L_51)
	.align		4
.L_51:
        /*00f4*/ 	.word	index@(_ZN7cutlass13device_kernelIN5flash19enable_sm80_to_sm89INS1_16FlashAttnFwdSm80INS1_25CollectiveMainloopFwdSm80ILi4ELi1ELb0EN4cute5tupleIJNS5_1CILi128EEENS7_ILi112EEENS7_ILi64EEEEEELi64ENS_10bfloat16_tEfNS_4arch4Sm80ELb1ELb0ELb1ELb1ELb0ELb0ELb1ELb0EEENS1_21CollectiveEpilogueFwdINS6_IJS8_SA_S9_EEENS6_IJNS7_ILi1EEESI_SI_EEESC_SE_Li128ELb1ELb1ELb0ELb0EEENS1_19SingleTileSchedulerILb1ELb0ELb1ELi128EEEEEEEEEvNT_6ParamsE)
        /*00f8*/ 	.word	0x00000004


	//----- nvinfo : EIATTR_FRAME_SIZE
	.align		4
.L_52:
        /*00fc*/ 	.byte	0x04, 0x11
        /*00fe*/ 	.short	(.L_54 - .L_53)
	.align		4
.L_53:
        /*0100*/ 	.word	index@(_ZN7cutlass13device_kernelIN5flash19enable_sm80_to_sm89INS1_16FlashAttnFwdSm80INS1_25CollectiveMainloopFwdSm80ILi4ELi1ELb0EN4cute5tupleIJNS5_1CILi128EEENS7_ILi112EEENS7_ILi64EEEEEELi64ENS_10bfloat16_tEfNS_4arch4Sm80ELb1ELb0ELb1ELb1ELb0ELb0ELb1ELb0EEENS1_21CollectiveEpilogueFwdINS6_IJS8_SA_S9_EEENS6_IJNS7_ILi1EEESI_SI_EEESC_SE_Li128ELb1ELb1ELb0ELb0EEENS1_19SingleTileSchedulerILb1ELb0ELb1ELi128EEEEEEEEEvNT_6ParamsE)
        /*0104*/ 	.word	0x00000000


	//----- nvinfo : EIATTR_REGCOUNT
	.align		4
.L_54:
        /*0108*/ 	.byte	0x04, 0x2f
        /*010a*/ 	.short	(.L_56 - .L_55)
	.align		4
.L_55:
        /*010c*/ 	.word	index@(_ZN7cutlass13device_kernelIN5flash19enable_sm80_to_sm89INS1_16FlashAttnFwdSm80INS1_25CollectiveMainloopFwdSm80ILi4ELi1ELb0EN4cute5tupleIJNS5_1CILi128EEENS7_ILi112EEENS7_ILi64EEEEEELi64ENS_10bfloat16_tEfNS_4arch4Sm80ELb1ELb0ELb1ELb0ELb0ELb0ELb1ELb0EEENS1_21CollectiveEpilogueFwdINS6_IJS8_SA_S9_EEENS6_IJNS7_ILi1EEESI_SI_EEESC_SE_Li128ELb0ELb1ELb0ELb0EEENS1_30DynamicPersistentTileSchedulerILi128ELi128ELb0ELb1ELb0EEEEEEEEEvNT_6ParamsE)
        /*0110*/ 	.word	0x00000004


	//----- nvinfo : EIATTR_FRAME_SIZE
	.align		4
.L_56:
        /*0114*/ 	.byte	0x04, 0x11
        /*0116*/ 	.short	(.L_58 - .L_57)
	.align		4
.L_57:
        /*0118*/ 	.word	index@(_ZN7cutlass13device_kernelIN5flash19enable_sm80_to_sm89INS1_16FlashAttnFwdSm80INS1_25CollectiveMainloopFwdSm80ILi4ELi1ELb0EN4cute5tupleIJNS5_1CILi128EEENS7_ILi112EEENS7_ILi64EEEEEELi64ENS_10bfloat16_tEfNS_4arch4Sm80ELb1ELb0ELb1ELb0ELb0ELb0ELb1ELb0EEENS1_21CollectiveEpilogueFwdINS6_IJS8_SA_S9_EEENS6_IJNS7_ILi1EEESI_SI_EEESC_SE_Li128ELb0ELb1ELb0ELb0EEENS1_30DynamicPersistentTileSchedulerILi128ELi128ELb0ELb1ELb0EEEEEEEEEvNT_6ParamsE)
        /*011c*/ 	.word	0x00000000


	//----- nvinfo : EIATTR_REGCOUNT
	.align		4
.L_58:
        /*0120*/ 	.byte	0x04, 0x2f
        /*0122*/ 	.short	(.L_60 - .L_59)
	.align		4
.L_59:
        /*0124*/ 	.word	index@(_ZN7cutlass13device_kernelIN5flash19enable_sm80_to_sm89INS1_16FlashAttnFwdSm80INS1_25CollectiveMainloopFwdSm80ILi4ELi1ELb0EN4cute5tupleIJNS5_1CILi128EEENS7_ILi96EEENS7_ILi64EEEEEELi64ENS_10bfloat16_tEfNS_4arch4Sm80ELb0ELb1ELb1ELb1ELb0ELb1ELb1ELb0EEENS1_21CollectiveEpilogueFwdINS6_IJS8_SA_S9_EEENS6_IJNS7_ILi1EEESI_SI_EEESC_SE_Li128ELb1ELb1ELb0ELb0EEENS1_19SingleTileSchedulerILb1ELb0ELb1ELi128EEEEEEEEEvNT_6ParamsE)
        /*0128*/ 	.word	0x00000004


	//----- nvinfo : EIATTR_FRAME_SIZE
	.align		4
.L_60:
        /*012c*/ 	.byte	0x04, 0x11
        /*012e*/ 	.short	(.L_62 - .L_61)
	.align		4
.L_61:
        /*0130*/ 	.word	index@(_ZN7cutlass13device_kernelIN5flash19enable_sm80_to_sm89INS1_16FlashAttnFwdSm80INS1_25CollectiveMainloopFwdSm80ILi4ELi1ELb0EN4cute5tupleIJNS5_1CILi128EEENS7_ILi96EEENS7_ILi64EEEEEELi64ENS_10bfloat16_tEfNS_4arch4Sm80ELb0ELb1ELb1ELb1ELb0ELb1ELb1ELb0EEENS1_21CollectiveEpilogueFwdINS6_IJS8_SA_S9_EEENS6_IJNS7_ILi1EEESI_SI_EEESC_SE_Li128ELb1ELb1ELb0ELb0EEENS1_19SingleTileSchedulerILb1ELb0ELb1ELi128EEEEEEEEEvNT_6ParamsE)
        /*0134*/ 	.word	0x00000000


	//----- nvinfo : EIATTR_REGCOUNT
	.align		4
.L_62:
        /*0138*/ 	.byte	0x04, 0x2f
        /*013a*/ 	.short	(.L_64 - .L_63)
	.align		4
.L_63:
        /*013c*/ 	.word	index@(_ZN7cutlass13device_kernelIN5flash19enable_sm80_to_sm89INS1_16FlashAttnFwdSm80INS1_25CollectiveMainloopFwdSm80ILi4ELi1ELb0EN4cute5tupleIJNS5_1CILi128EEENS7_ILi96EEENS7_ILi64EEEEEELi64ENS_10bfloat16_tEfNS_4arch4Sm80ELb0ELb1ELb1ELb1ELb0ELb0ELb1ELb0EEENS1_21CollectiveEpilogueFwdINS6_IJS8_SA_S9_EEENS6_IJNS7_ILi1EEESI_SI_EEESC_SE_Li128ELb1ELb1ELb0ELb0EEENS1_19SingleTileSchedulerILb1ELb0ELb1ELi128EEEEEEEEEvNT_6ParamsE)
        /*0140*/ 	.word	0x00000004


	//----- nvinfo : EIATTR_FRAME_SIZE
	.align		4
.L_64:
        /*0144*/ 	.byte	0x04, 0x11
        /*0146*/ 	.short	(.L_66 - .L_65)
	.align		4
.L_65:
        /*0148*/ 	.word	index@(_ZN7cutlass13device_kernelIN5flash19enable_sm80_to_sm89INS1_16FlashAttnFwdSm80INS1_25CollectiveMainloopFwdSm80ILi4ELi1ELb0EN4cute5tupleIJNS5_1CILi128EEENS7_ILi96EEENS7_ILi64EEEEEELi64ENS_10bfloat16_tEfNS_4arch4Sm80ELb0ELb1ELb1ELb1ELb0ELb0ELb1ELb0EEENS1_21CollectiveEpilogueFwdINS6_IJS8_SA_S9_EEENS6_IJNS7_ILi1EEESI_SI_EEESC_SE_Li128ELb1ELb1ELb0ELb0EEENS1_19SingleTileSchedulerILb1ELb0ELb1ELi128EEEEEEEEEvNT_6ParamsE)
        /*014c*/ 	.word	0x00000000


	//----- nvinfo : EIATTR_REGCOUNT
	.align		4
.L_66:
        /*0150*/ 	.byte	0x04, 0x2f
        /*0152*/ 	.short	(.L_68 - .L_67)
	.align		4
.L_67:
        /*0154*/ 	.word	index@(_ZN7cutlass13device_kernelIN5flash19enable_sm80_to_sm89INS1_16FlashAttnFwdSm80INS1_25CollectiveMainloopFwdSm80ILi4ELi1ELb0EN4cute5tupleIJNS5_1CILi128EEENS7_ILi96EEENS7_ILi64EEEEEELi64ENS_10bfloat16_tEfNS_4arch4Sm80ELb0ELb1ELb1ELb0ELb0ELb0ELb1ELb0EEENS1_21CollectiveEpilogueFwdINS6_IJS8_SA_S9_EEENS6_IJNS7_ILi1EEESI_SI_EEESC_SE_Li128ELb0ELb1ELb0ELb0EEENS1_19SingleTileSchedulerILb0ELb0ELb1ELi128EEEEEEEEEvNT_6ParamsE)
        /*0158*/ 	.word	0x00000004


	//----- nvinfo : EIATTR_FRAME_SIZE
	.align		4
.L_68:
        /*015c*/ 	.byte	0x04, 0x11
        /*015e*/ 	.short	(.L_70 - .L_69)
	.align		4
.L_69:
        /*0160*/ 	.word	index@(_ZN7cutlass13device_kernelIN5flash19enable_sm80_to_sm89INS1_16FlashAttnFwdSm80INS1_25CollectiveMainloopFwdSm80ILi4ELi1ELb0EN4cute5tupleIJNS5_1CILi128EEENS7_ILi96EEENS7_ILi64EEEEEELi64ENS_10bfloat16_tEfNS_4arch4Sm80ELb0ELb1ELb1ELb0ELb0ELb0ELb1ELb0EEENS1_21CollectiveEpilogueFwdINS6_IJS8_SA_S9_EEENS6_IJNS7_ILi1EEESI_SI_EEESC_SE_Li128ELb0ELb1ELb0ELb0EEENS1_19SingleTileSchedulerILb0ELb0ELb1ELi128EEEEEEEEEvNT_6ParamsE)
        /*0164*/ 	.word	0x00000000


	//----- nvinfo : EIATTR_REGCOUNT
	.align		4
.L_70:
        /*0168*/ 	.byte	0x04, 0x2f
        /*016a*/ 	.short	(.L_72 - .L_71)
	.align		4
.L_71:
        /*016c*/ 	.word	index@(_ZN7cutlass13device_kernelIN5flash19enable_sm80_to_sm89INS1_16FlashAttnFwdSm80INS1_25CollectiveMainloopFwdSm80ILi4ELi1ELb0EN4cute5tupleIJNS5_1CILi128EEENS7_ILi112EEENS7_ILi64EEEEEELi64ENS_10bfloat16_tEfNS_4arch4Sm80ELb0ELb0ELb1ELb1ELb0ELb1ELb1ELb0EEENS1_21CollectiveEpilogueFwdINS6_IJS8_SA_S9_EEENS6_IJNS7_ILi1EEESI_SI_EEESC_SE_Li128ELb1ELb1ELb0ELb0EEENS1_19SingleTileSchedulerILb1ELb0ELb1ELi128EEEEEEEEEvNT_6ParamsE)
        /*0170*/ 	.word	0x00000004


	//----- nvinfo : EIATTR_FRAME_SIZE
	.align		4
.L_72:
        /*0174*/ 	.byte	0x04, 0x11
        /*0176*/ 	.short	(.L_74 - .L_73)
	.align		4
.L_73:
        /*0178*/ 	.word	index@(_ZN7cutlass13device_kernelIN5flash19enable_sm80_to_sm89INS1_16FlashAttnFwdSm80INS1_25CollectiveMainloopFwdSm80ILi4ELi1ELb0EN4cute5tupleIJNS5_1CILi128EEENS7_ILi112EEENS7_ILi64EEEEEELi64ENS_10bfloat16_tEfNS_4arch4Sm80ELb0ELb0ELb1ELb1ELb0ELb1ELb1ELb0EEENS1_21CollectiveEpilogueFwdINS6_IJS8_SA_S9_EEENS6_IJNS7_ILi1EEESI_SI_EEESC_SE_Li128ELb1ELb1ELb0ELb0EEENS1_19SingleTileSchedulerILb1ELb0ELb1ELi128EEEEEEEEEvNT_6ParamsE)
        /*017c*/ 	.word	0x00000000


	//----- nvinfo : EIATTR_REGCOUNT
	.align		4
.L_74:
        /*0180*/ 	.byte	0x04, 0x2f
        /*0182*/ 	.short	(.L_76 - .L_75)
	.align		4
.L_75:
        /*0184*/ 	.word	index@(_ZN7cutlass13device_kernelIN5flash19enable_sm80_to_sm89INS1_16FlashAttnFwdSm80INS1_25CollectiveMainloopFwdSm80ILi4ELi1ELb0EN4cute5tupleIJNS5_1CILi128EEENS7_ILi112EEENS7_ILi64EEEEEELi64ENS_10bfloat16_tEfNS_4arch4Sm80ELb0ELb0ELb1ELb1ELb0ELb0ELb1ELb0EEENS1_21CollectiveEpilogueFwdINS6_IJS8_SA_S9_EEENS6_IJNS7_ILi1EEESI_SI_EEESC_SE_Li128ELb1ELb1ELb0ELb0EEENS1_19SingleTileSchedulerILb1ELb0ELb1ELi128EEEEEEEEEvNT_6ParamsE)
        /*0188*/ 	.word	0x00000004


	//----- nvinfo : EIATTR_FRAME_SIZE
	.align		4
.L_76:
        /*018c*/ 	.byte	0x04, 0x11
        /*018e*/ 	.short	(.L_78 - .L_77)
	.align		4
.L_77:
        /*0190*/ 	.word	index@(_ZN7cutlass13device_kernelIN5flash19enable_sm80_to_sm89INS1_16FlashAttnFwdSm80INS1_25CollectiveMainloopFwdSm80ILi4ELi1ELb0EN4cute5tupleIJNS5_1CILi128EEENS7_ILi112EEENS7_ILi64EEEEEELi64ENS_10bfloat16_tEfNS_4arch4Sm80ELb0ELb0ELb1ELb1ELb0ELb0ELb1ELb0EEENS1_21CollectiveEpilogueFwdINS6_IJS8_SA_S9_EEENS6_IJNS7_ILi1EEESI_SI_EEESC_SE_Li128ELb1ELb1ELb0ELb0EEENS1_19SingleTileSchedulerILb1ELb0ELb1ELi128EEEEEEEEEvNT_6ParamsE)
        /*0194*/ 	.word	0x00000000


	//----- nvinfo : EIATTR_REGCOUNT
	.align		4
.L_78:
        /*0198*/ 	.byte	0x04, 0x2f
        /*019a*/ 	.short	(.L_80 - .L_79)
	.align		4
.L_79:
        /*019c*/ 	.word	index@(_ZN7cutlass13device_kernelIN5flash19enable_sm80_to_sm89INS1_16FlashAttnFwdSm80INS1_25CollectiveMainloopFwdSm80ILi4ELi1ELb0EN4cute5tupleIJNS5_1CILi128EEENS7_ILi112EEENS7_ILi64EEEEEELi64ENS_10bfloat16_tEfNS_4arch4Sm80ELb0ELb0ELb1ELb0ELb0ELb0ELb1ELb0EEENS1_21CollectiveEpilogueFwdINS6_IJS8_SA_S9_EEENS6_IJNS7_ILi1EEESI_SI_EEESC_SE_Li128ELb0ELb1ELb0ELb0EEENS1_19SingleTileSchedulerILb0ELb0ELb1ELi128EEEEEEEEEvNT_6ParamsE)
        /*01a0*/ 	.word	0x00000004


	//----- nvinfo : EIATTR_FRAME_SIZE
	.align		4
.L_80:
        /*01a4*/ 	.byte	0x04, 0x11
        /*01a6*/ 	.short	(.L_82 - .L_81)
	.align		4
.L_81:
        /*01a8*/ 	.word	index@(_ZN7cutlass13device_kernelIN5flash19enable_sm80_to_sm89INS1_16FlashAttnFwdSm80INS1_25CollectiveMainloopFwdSm80ILi4ELi1ELb0EN4cute5tupleIJNS5_1CILi128EEENS7_ILi112EEENS7_ILi64EEEEEELi64ENS_10bfloat16_tEfNS_4arch4Sm80ELb0ELb0ELb1ELb0ELb0ELb0ELb1ELb0EEENS1_21CollectiveEpilogueFwdINS6_IJS8_SA_S9_EEENS6_IJNS7_ILi1EEESI_SI_EEESC_SE_Li128ELb0ELb1ELb0ELb0EEENS1_19SingleTileSchedulerILb0ELb0ELb1ELi128EEEEEEEEEvNT_6ParamsE)
        /*01ac*/ 	.word	0x00000000


	//----- nvinfo : EIATTR_MIN_STACK_SIZE
	.align		4
.L_82:
        /*01b0*/ 	.byte	0x04, 0x12
        /*01b2*/ 	.short	(.L_84 - .L_83)
	.align		4
.L_83:
        /*01b4*/ 	.word	index@(_ZN7cutlass13device_kernelIN5flash19enable_sm80_to_sm89INS1_16FlashAttnFwdSm80INS1_25CollectiveMainloopFwdSm80ILi4ELi1ELb0EN4cute5tupleIJNS5_1CILi128EEENS7_ILi112EEENS7_ILi64EEEEEELi64ENS_10bfloat16_tEfNS_4arch4Sm80ELb0ELb0ELb1ELb0ELb0ELb0ELb1ELb0EEENS1_21CollectiveEpilogueFwdINS6_IJS8_SA_S9_EEENS6_IJNS7_ILi1EEESI_SI_EEESC_SE_Li128ELb0ELb1ELb0ELb0EEENS1_19SingleTileSchedulerILb0ELb0ELb1ELi128EEEEEEEEEvNT_6ParamsE)
        /*01b8*/ 	.word	0x00000000


	//----- nvinfo : EIATTR_MIN_STACK_SIZE
	.align		4
.L_84:
        /*01bc*/ 	.byte	0x04, 0x12
        /*01be*/ 	.short	(.L_86 - .L_85)
	.align		4
.L_85:
        /*01c0*/ 	.word	index@(_ZN7cutlass13device_kernelIN5flash19enable_sm80_to_sm89INS1_16FlashAttnFwdSm80INS1_25CollectiveMainloopFwdSm80ILi4ELi1ELb0EN4cute5tupleIJNS5_1CILi128EEENS7_ILi112EEENS7_ILi64EEEEEELi64ENS_10bfloat16_tEfNS_4arch4Sm80ELb0ELb0ELb1ELb1ELb0ELb0ELb1ELb0EEENS1_21CollectiveEpilogueFwdINS6_IJS8_SA_S9_EEENS6_IJNS7_ILi1EEESI_SI_EEESC_SE_Li128ELb1ELb1ELb0ELb0EEENS1_19SingleTileSchedulerILb1ELb0ELb1ELi128EEEEEEEEEvNT_6ParamsE)
        /*01c4*/ 	.word	0x00000000


	//----- nvinfo : EIATTR_MIN_STACK_SIZE
	.align		4
.L_86:
        /*01c8*/ 	.byte	0x04, 0x12
        /*01ca*/ 	.short	(.L_88 - .L_87)
	.align		4
.L_87:
        /*01cc*/ 	.word	index@(_ZN7cutlass13device_kernelIN5flash19enable_sm80_to_sm89INS1_16FlashAttnFwdSm80INS1_25CollectiveMainloopFwdSm80ILi4ELi1ELb0EN4cute5tupleIJNS5_1CILi128EEENS7_ILi112EEENS7_ILi64EEEEEELi64ENS_10bfloat16_tEfNS_4arch4Sm80ELb0ELb0ELb1ELb1ELb0ELb1ELb1ELb0EEENS1_21CollectiveEpilogueFwdINS6_IJS8_SA_S9_EEENS6_IJNS7_ILi1EEESI_SI_EEESC_SE_Li128ELb1ELb1ELb0ELb0EEENS1_19SingleTileSchedulerILb1ELb0ELb1ELi128EEEEEEEEEvNT_6ParamsE)
        /*01d0*/ 	.word	0x00000000


	//----- nvinfo : EIATTR_MIN_STACK_SIZE
	.align		4
.L_88:
        /*01d4*/ 	.byte	0x04, 0x12
        /*01d6*/ 	.short	(.L_90 - .L_89)
	.align		4
.L_89:
        /*01d8*/ 	.word	index@(_ZN7cutlass13device_kernelIN5flash19enable_sm80_to_sm89INS1_16FlashAttnFwdSm80INS1_25CollectiveMainloopFwdSm80ILi4ELi1ELb0EN4cute5tupleIJNS5_1CILi128EEENS7_ILi96EEENS7_ILi64EEEEEELi64ENS_10bfloat16_tEfNS_4arch4Sm80ELb0ELb1ELb1ELb0ELb0ELb0ELb1ELb0EEENS1_21CollectiveEpilogueFwdINS6_IJS8_SA_S9_EEENS6_IJNS7_ILi1EEESI_SI_EEESC_SE_Li128ELb0ELb1ELb0ELb0EEENS1_19SingleTileSchedulerILb0ELb0ELb1ELi128EEEEEEEEEvNT_6ParamsE)
        /*01dc*/ 	.word	0x00000000


	//----- nvinfo : EIATTR_MIN_STACK_SIZE
	.align		4
.L_90:
        /*01e0*/ 	.byte	0x04, 0x12
        /*01e2*/ 	.short	(.L_92 - .L_91)
	.align		4
.L_91:
        /*01e4*/ 	.word	index@(_ZN7cutlass13device_kernelIN5flash19enable_sm80_to_sm89INS1_16FlashAttnFwdSm80INS1_25CollectiveMainloopFwdSm80ILi4ELi1ELb0EN4cute5tupleIJNS5_1CILi128EEENS7_ILi96EEENS7_ILi64EEEEEELi64ENS_10bfloat16_tEfNS_4arch4Sm80ELb0ELb1ELb1ELb1ELb0ELb0ELb1ELb0EEENS1_21CollectiveEpilogueFwdINS6_IJS8_SA_S9_EEENS6_IJNS7_ILi1EEESI_SI_EEESC_SE_Li128ELb1ELb1ELb0ELb0EEENS1_19SingleTileSchedulerILb1ELb0ELb1ELi128EEEEEEEEEvNT_6ParamsE)
        /*01e8*/ 	.word	0x00000000


	//----- nvinfo : EIATTR_MIN_STACK_SIZE
	.align		4
.L_92:
        /*01ec*/ 	.byte	0x04, 0x12
        /*01ee*/ 	.short	(.L_94 - .L_93)
	.align		4
.L_93:
        /*01f0*/ 	.word	index@(_ZN7cutlass13device_kernelIN5flash19enable_sm80_to_sm89INS1_16FlashAttnFwdSm80INS1_25CollectiveMainloopFwdSm80ILi4ELi1ELb0EN4cute5tupleIJNS5_1CILi128EEENS7_ILi96EEENS7_ILi64EEEEEELi64ENS_10bfloat16_tEfNS_4arch4Sm80ELb0ELb1ELb1ELb1ELb0ELb1ELb1ELb0EEENS1_21CollectiveEpilogueFwdINS6_IJS8_SA_S9_EEENS6_IJNS7_ILi1EEESI_SI_EEESC_SE_Li128ELb1ELb1ELb0ELb0EEENS1_19SingleTileSchedulerILb1ELb0ELb1ELi128EEEEEEEEEvNT_6ParamsE)
        /*01f4*/ 	.word	0x00000000


	//----- nvinfo : EIATTR_MIN_STACK_SIZE
	.align		4
.L_94:
        /*01f8*/ 	.byte	0x04, 0x12
        /*01fa*/ 	.short	(.L_96 - .L_95)
	.align		4
.L_95:
        /*01fc*/ 	.word	index@(_ZN7cutlass13device_kernelIN5flash19enable_sm80_to_sm89INS1_16FlashAttnFwdSm80INS1_25CollectiveMainloopFwdSm80ILi4ELi1ELb0EN4cute5tupleIJNS5_1CILi128EEENS7_ILi112EEENS7_ILi64EEEEEELi64ENS_10bfloat16_tEfNS_4arch4Sm80ELb1ELb0ELb1ELb0ELb0ELb0ELb1ELb0EEENS1_21CollectiveEpilogueFwdINS6_IJS8_SA_S9_EEENS6_IJNS7_ILi1EEESI_SI_EEESC_SE_Li128ELb0ELb1ELb0ELb0EEENS1_30DynamicPersistentTileSchedulerILi128ELi128ELb0ELb1ELb0EEEEEEEEEvNT_6ParamsE)
        /*0200*/ 	.word	0x00000000


	//----- nvinfo : EIATTR_MIN_STACK_SIZE
	.align		4
.L_96:
        /*0204*/ 	.byte	0x04, 0x12
        /*0206*/ 	.short	(.L_98 - .L_97)
	.align		4
.L_97:
        /*0208*/ 	.word	index@(_ZN7cutlass13device_kernelIN5flash19enable_sm80_to_sm89INS1_16FlashAttnFwdSm80INS1_25CollectiveMainloopFwdSm80ILi4ELi1ELb0EN4cute5tupleIJNS5_1CILi128EEENS7_ILi112EEENS7_ILi64EEEEEELi64ENS_10bfloat16_tEfNS_4arch4Sm80ELb1ELb0ELb1ELb1ELb0ELb0ELb1ELb0EEENS1_21CollectiveEpilogueFwdINS6_IJS8_SA_S9_EEENS6_IJNS7_ILi1EEESI_SI_EEESC_SE_Li128ELb1ELb1ELb0ELb0EEENS1_19SingleTileSchedulerILb1ELb0ELb1ELi128EEEEEEEEEvNT_6ParamsE)
        /*020c*/ 	.word	0x00000000


	//----- nvinfo : EIATTR_MIN_STACK_SIZE
	.align		4
.L_98:
        /*0210*/ 	.byte	0x04, 0x12
        /*0212*/ 	.short	(.L_100 - .L_99)
	.align		4
.L_99:
        /*0214*/ 	.word	index@(_ZN7cutlass13device_kernelIN5flash19enable_sm80_to_sm89INS1_16FlashAttnFwdSm80INS1_25CollectiveMainloopFwdSm80ILi4ELi1ELb0EN4cute5tupleIJNS5_1CILi128EEENS7_ILi112EEENS7_ILi64EEEEEELi64ENS_10bfloat16_tEfNS_4arch4Sm80ELb1ELb0ELb1ELb1ELb0ELb1ELb1ELb0EEENS1_21CollectiveEpilogueFwdINS6_IJS8_SA_S9_EEENS6_IJNS7_ILi1EEESI_SI_EEESC_SE_Li128ELb1ELb1ELb0ELb0EEENS1_19SingleTileSchedulerILb1ELb0ELb1ELi128EEEEEEEEEvNT_6ParamsE)
        /*0218*/ 	.word	0x00000000


	//----- nvinfo : EIATTR_MIN_STACK_SIZE
	.align		4
.L_100:
        /*021c*/ 	.byte	0x04, 0x12
        /*021e*/ 	.short	(.L_102 - .L_101)
	.align		4
.L_101:
        /*0220*/ 	.word	index@(_ZN7cutlass13device_kernelIN5flash19enable_sm80_to_sm89INS1_16FlashAttnFwdSm80INS1_25CollectiveMainloopFwdSm80ILi4ELi1ELb0EN4cute5tupleIJNS5_1CILi128EEENS7_ILi112EEENS7_ILi64EEEEEELi64ENS_10bfloat16_tEfNS_4arch4Sm80ELb0ELb0ELb0ELb0ELb0ELb0ELb1ELb0EEENS1_21CollectiveEpilogueFwdINS6_IJS8_SA_S9_EEENS6_IJNS7_ILi1EEESI_SI_EEESC_SE_Li128ELb0ELb1ELb0ELb0EEENS1_19SingleTileSchedulerILb0ELb0ELb1ELi128EEEEEEEEEvNT_6ParamsE)
        /*0224*/ 	.word	0x00000000


	//----- nvinfo : EIATTR_MIN_STACK_SIZE
	.align		4
.L_102:
        /*0228*/ 	.byte	0x04, 0x12
        /*022a*/ 	.short	(.L_104 - .L_103)
	.align		4
.L_103:
        /*022c*/ 	.word	index@(_ZN7cutlass13device_kernelIN5flash19enable_sm80_to_sm89INS1_16FlashAttnFwdSm80INS1_25CollectiveMainloopFwdSm80ILi4ELi1ELb0EN4cute5tupleIJNS5_1CILi128EEENS7_ILi112EEENS7_ILi64EEEEEELi64ENS_10bfloat16_tEfNS_4arch4Sm80ELb0ELb0ELb0ELb1ELb0ELb0ELb1ELb0EEENS1_21CollectiveEpilogueFwdINS6_IJS8_SA_S9_EEENS6_IJNS7_ILi1EEESI_SI_EEESC_SE_Li128ELb1ELb1ELb0ELb0EEENS1_19SingleTileSchedulerILb1ELb0ELb1ELi128EEEEEEEEEvNT_6ParamsE)
        /*0230*/ 	.word	0x00000000


	//----- nvinfo : EIATTR_MIN_STACK_SIZE
	.align		4
.L_104:
        /*0234*/ 	.byte	0x04, 0x12
        /*0236*/ 	.short	(.L_106 - .L_105)
	.align		4
.L_105:
        /*0238*/ 	.word	index@(_ZN7cutlass13device_kernelIN5flash19enable_sm80_to_sm89INS1_16FlashAttnFwdSm80INS1_25CollectiveMainloopFwdSm80ILi4ELi1ELb0EN4cute5tupleIJNS5_1CILi128EEENS7_ILi112EEENS7_ILi64EEEEEELi64ENS_10bfloat16_tEfNS_4arch4Sm80ELb0ELb0ELb0ELb1ELb0ELb1ELb1ELb0EEENS1_21CollectiveEpilogueFwdINS6_IJS8_SA_S9_EEENS6_IJNS7_ILi1EEESI_SI_EEESC_SE_Li128ELb1ELb1ELb0ELb0EEENS1_19SingleTileSchedulerILb1ELb0ELb1ELi128EEEEEEEEEvNT_6ParamsE)
        /*023c*/ 	.word	0x00000000


	//----- nvinfo : EIATTR_MIN_STACK_SIZE
	.align		4
.L_106:
        /*0240*/ 	.byte	0x04, 0x12
        /*0242*/ 	.short	(.L_108 - .L_107)
	.align		4
.L_107:
        /*0244*/ 	.word	index@(_ZN7cutlass13device_kernelIN5flash19enable_sm80_to_sm89INS1_16FlashAttnFwdSm80INS1_25CollectiveMainloopFwdSm80ILi4ELi1ELb0EN4cute5tupleIJNS5_1CILi128EEENS7_ILi96EEENS7_ILi64EEEEEELi64ENS_10bfloat16_tEfNS_4arch4Sm80ELb0ELb1ELb0ELb0ELb0ELb0ELb1ELb0EEENS1_21CollectiveEpilogueFwdINS6_IJS8_SA_S9_EEENS6_IJNS7_ILi1EEESI_SI_EEESC_SE_Li128ELb0ELb1ELb0ELb0EEENS1_19SingleTileSchedulerILb0ELb0ELb1ELi128EEEEEEEEEvNT_6ParamsE)
        /*0248*/ 	.word	0x00000000


	//----- nvinfo : EIATTR_MIN_STACK_SIZE
	.align		4
.L_108:
        /*024c*/ 	.byte	0x04, 0x12
        /*024e*/ 	.short	(.L_110 - .L_109)
	.align		4
.L_109:
        /*0250*/ 	.word	index@(_ZN7cutlass13device_kernelIN5flash19enable_sm80_to_sm89INS1_16FlashAttnFwdSm80INS1_25CollectiveMainloopFwdSm80ILi4ELi1ELb0EN4cute5tupleIJNS5_1CILi128EEENS7_ILi96EEENS7_ILi64EEEEEELi64ENS_10bfloat16_tEfNS_4arch4Sm80ELb0ELb1ELb0ELb1ELb0ELb0ELb1ELb0EEENS1_21CollectiveEpilogueFwdINS6_IJS8_SA_S9_EEENS6_IJNS7_ILi1EEESI_SI_EEESC_SE_Li128ELb1ELb1ELb0ELb0EEENS1_19SingleTileSchedulerILb1ELb0ELb1ELi128EEEEEEEEEvNT_6ParamsE)
        /*0254*/ 	.word	0x00000000


	//----- nvinfo : EIATTR_MIN_STACK_SIZE
	.align		4
.L_110:
        /*0258*/ 	.byte	0x04, 0x12
        /*025a*/ 	.short	(.L_112 - .L_111)
	.align		4
.L_111:
        /*025c*/ 	.word	index@(_ZN7cutlass13device_kernelIN5flash19enable_sm80_to_sm89INS1_16FlashAttnFwdSm80INS1_25CollectiveMainloopFwdSm80ILi4ELi1ELb0EN4cute5tupleIJNS5_1CILi128EEENS7_ILi96EEENS7_ILi64EEEEEELi64ENS_10bfloat16_tEfNS_4arch4Sm80ELb0ELb1ELb0ELb1ELb0ELb1ELb1ELb0EEENS1_21CollectiveEpilogueFwdINS6_IJS8_SA_S9_EEENS6_IJNS7_ILi1EEESI_SI_EEESC_SE_Li128ELb1ELb1ELb0ELb0EEENS1_19SingleTileSchedulerILb1ELb0ELb1ELi128EEEEEEEEEvNT_6ParamsE)
        /*0260*/ 	.word	0x00000000


	//----- nvinfo : EIATTR_MIN_STACK_SIZE
	.align		4
.L_112:
        /*0264*/ 	.byte	0x04, 0x12
        /*0266*/ 	.short	(.L_114 - .L_113)
	.align		4
.L_113:
        /*0268*/ 	.word	index@(_ZN7cutlass13device_kernelIN5flash19enable_sm80_to_sm89INS1_16FlashAttnFwdSm80INS1_25CollectiveMainloopFwdSm80ILi4ELi1ELb0EN4cute5tupleIJNS5_1CILi128EEENS7_ILi112EEENS7_ILi64EEEEEELi64ENS_10bfloat16_tEfNS_4arch4Sm80ELb1ELb0ELb0ELb0ELb0ELb0ELb1ELb0EEENS1_21CollectiveEpilogueFwdINS6_IJS8_SA_S9_EEENS6_IJNS7_ILi1EEESI_SI_EEESC_SE_Li128ELb0ELb1ELb0ELb0EEENS1_30DynamicPersistentTileSchedulerILi128ELi128ELb0ELb1ELb0EEEEEEEEEvNT_6ParamsE)
        /*026c*/ 	.word	0x00000000


	//----- nvinfo : EIATTR_MIN_STACK_SIZE
	.align		4
.L_114:
        /*0270*/ 	.byte	0x04, 0x12
        /*0272*/ 	.short	(.L_116 - .L_115)
	.align		4
.L_115:
        /*0274*/ 	.word	index@(_ZN7cutlass13device_kernelIN5flash19enable_sm80_to_sm89INS1_16FlashAttnFwdSm80INS1_25CollectiveMainloopFwdSm80ILi4ELi1ELb0EN4cute5tupleIJNS5_1CILi128EEENS7_ILi112EEENS7_ILi64EEEEEELi64ENS_10bfloat16_tEfNS_4arch4Sm80ELb1ELb0ELb0ELb1ELb0ELb0ELb1ELb0EEENS1_21CollectiveEpilogueFwdINS6_IJS8_SA_S9_EEENS6_IJNS7_ILi1EEESI_SI_EEESC_SE_Li128ELb1ELb1ELb0ELb0EEENS1_19SingleTileSchedulerILb1ELb0ELb1ELi128EEEEEEEEEvNT_6ParamsE)
        /*0278*/ 	.word	0x00000000


	//----- nvinfo : EIATTR_MIN_STACK_SIZE
	.align		4
.L_116:
        /*027c*/ 	.byte	0x04, 0x12
        /*027e*/ 	.short	(.L_118 - .L_117)
	.align		4
.L_117:
        /*0280*/ 	.word	index@(_ZN7cutlass13device_kernelIN5flash19enable_sm80_to_sm89INS1_16FlashAttnFwdSm80INS1_25CollectiveMainloopFwdSm80ILi4ELi1ELb0EN4cute5tupleIJNS5_1CILi128EEENS7_ILi112EEENS7_ILi64EEEEEELi64ENS_10bfloat16_tEfNS_4arch4Sm80ELb1ELb0ELb0ELb1ELb0ELb1ELb1ELb0EEENS1_21CollectiveEpilogueFwdINS6_IJS8_SA_S9_EEENS6_IJNS7_ILi1EEESI_SI_EEESC_SE_Li128ELb1ELb1ELb0ELb0EEENS1_19SingleTileSchedulerILb1ELb0ELb1ELi128EEEEEEEEEvNT_6ParamsE)
        /*0284*/ 	.word	0x00000000
.L_118:


//--------------------- .nv.compat                --------------------------
	.section	.nv.compat,"",@"SHT_CUDA_COMPAT_INFO"
	.align	4
        /*0000*/ 	.byte	0x02, 0x09, 0x01, 0x00, 0x02, 0x02, 0x01, 0x00, 0x02, 0x05, 0x05, 0x00, 0x03, 0x07, 0x01, 0x01
        /*0010*/ 	.byte	0x02, 0x03, 0x00, 0x00, 0x02, 0x06, 0x01, 0x00, 0x04, 0x0b, 0x08, 0x00, 0x00, 0x00, 0x00, 0x00
        /*0020*/ 	.byte	0x00, 0x00, 0x00, 0x00


//--------------------- .nv.info._ZN7cutlass13device_kernelIN5flash19enable_sm80_to_sm89INS1_16FlashAttnFwdSm80INS1_25CollectiveMainloopFwdSm80ILi4ELi1ELb0EN4cute5tupleIJNS5_1CILi128EEENS7_ILi112EEENS7_ILi64EEEEEELi64ENS_10bfloat16_tEfNS_4arch4Sm80ELb0ELb0ELb1ELb0ELb0ELb0ELb1ELb0EEENS1_21CollectiveEpilogueFwdINS6_IJS8_SA_S9_EEENS6_IJNS7_ILi1EEESI_SI_EEESC_SE_Li128ELb0ELb1ELb0ELb0EEENS1_19SingleTileSchedulerILb0ELb0ELb1ELi128EEEEEEEEEvNT_6ParamsE --------------------------
	.section	.nv.info._ZN7cutlass13device_kernelIN5flash19enable_sm80_to_sm89INS1_16FlashAttnFwdSm80INS1_25CollectiveMainloopFwdSm80ILi4ELi1ELb0EN4cute5tupleIJNS5_1CILi128EEENS7_ILi112EEENS7_ILi64EEEEEELi64ENS_10bfloat16_tEfNS_4arch4Sm80ELb0ELb0ELb1ELb0ELb0ELb0ELb1ELb0EEENS1_21CollectiveEpilogueFwdINS6_IJS8_SA_S9_EEENS6_IJNS7_ILi1EEESI_SI_EEESC_SE_Li128ELb0ELb1ELb0ELb0EEENS1_19SingleTileSchedulerILb0ELb0ELb1ELi128EEEEEEEEEvNT_6ParamsE,"",@"SHT_CUDA_INFO"
	.sectionflags	@""
	.align	4


	//----- nvinfo : EIATTR_CUDA_API_VERSION
	.align		4
        /*0000*/ 	.byte	0x04, 0x37
        /*0002*/ 	.short	(.L_120 - .L_119)
.L_119:
        /*0004*/ 	.word	0x00000082


	//----- nvinfo : EIATTR_KPARAM_INFO
	.align		4
.L_120:
        /*0008*/ 	.byte	0x04, 0x17
        /*000a*/ 	.short	(.L_122 - .L_121)
.L_121:
        /*000c*/ 	.word	0x00000000
        /*0010*/ 	.short	0x0000
        /*0012*/ 	.short	0x0000
        /*0014*/ 	.byte	0x00, 0xf0, 0x61, 0x10


	//----- nvinfo : EIATTR_SPARSE_MMA_MASK
	.align		4
.L_122:
        /*0018*/ 	.byte	0x03, 0x50
        /*001a*/ 	.short	0x0000


	//----- nvinfo : EIATTR_MAXREG_COUNT
	.align		4
        /*001c*/ 	.byte	0x03, 0x1b
        /*001e*/ 	.short	0x00ff


	//----- nvinfo : EIATTR_MERCURY_ISA_VERSION
	.align		4
        /*0020*/ 	.byte	0x03, 0x5f
        /*0022*/ 	.short	0x0101


	//----- nvinfo : EIATTR_VRC_CTA_INIT_COUNT
	.align		4
        /*0024*/ 	.byte	0x02, 0x4a
	.zero		1
	.zero		1


	//----- nvinfo : EIATTR_EXIT_INSTR_OFFSETS
	.align		4
        /*0028*/ 	.byte	0x04, 0x1c
        /*002a*/ 	.short	(.L_124 - .L_123)


	//   ....[0]....
.L_123:
        /*002c*/ 	.word	0x00000010


	//----- nvinfo : EIATTR_MAX_THREADS
	.align		4
.L_124:
        /*0030*/ 	.byte	0x04, 0x05
        /*0032*/ 	.short	(.L_126 - .L_125)
.L_125:
        /*0034*/ 	.word	0x00000080
        /*0038*/ 	.word	0x00000001
        /*003c*/ 	.word	0x00000001


	//----- nvinfo : EIATTR_CBANK_PARAM_SIZE
	.align		4
.L_126:
        /*0040*/ 	.byte	0x03, 0x19
        /*0042*/ 	.short	0x0418


	//----- nvinfo : EIATTR_PARAM_CBANK
	.align		4
        /*0044*/ 	.byte	0x04, 0x0a
        /*0046*/ 	.short	(.L_128 - .L_127)
	.align		4
.L_127:
        /*0048*/ 	.word	index@(.nv.constant0._ZN7cutlass13device_kernelIN5flash19enable_sm80_to_sm89INS1_16FlashAttnFwdSm80INS1_25CollectiveMainloopFwdSm80ILi4ELi1ELb0EN4cute5tupleIJNS5_1CILi128EEENS7_ILi112EEENS7_ILi64EEEEEELi64ENS_10bfloat16_tEfNS_4arch4Sm80ELb0ELb0ELb1ELb0ELb0ELb0ELb1ELb0EEENS1_21CollectiveEpilogueFwdINS6_IJS8_SA_S9_EEENS6_IJNS7_ILi1EEESI_SI_EEESC_SE_Li128ELb0ELb1ELb0ELb0EEENS1_19SingleTileSchedulerILb0ELb0ELb1ELi128EEEEEEEEEvNT_6ParamsE)
        /*004c*/ 	.short	0x0380
        /*004e*/ 	.short	0x0418


	//----- nvinfo : EIATTR_SW_WAR
	.align		4
.L_128:
        /*0050*/ 	.byte	0x04, 0x36
        /*0052*/ 	.short	(.L_130 - .L_129)
.L_129:
        /*0054*/ 	.word	0x00000008
.L_130:


//--------------------- .nv.info._ZN7cutlass13device_kernelIN5flash19enable_sm80_to_sm89INS1_16FlashAttnFwdSm80INS1_25CollectiveMainloopFwdSm80ILi4ELi1ELb0EN4cute5tupleIJNS5_1CILi128EEENS7_ILi112EEENS7_ILi64EEEEEELi64ENS_10bfloat16_tEfNS_4arch4Sm80ELb0ELb0ELb1ELb1ELb0ELb0ELb1ELb0EEENS1_21CollectiveEpilogueFwdINS6_IJS8_SA_S9_EEENS6_IJNS7_ILi1EEESI_SI_EEESC_SE_Li128ELb1ELb1ELb0ELb0EEENS1_19SingleTileSchedulerILb1ELb0ELb1ELi128EEEEEEEEEvNT_6ParamsE --------------------------
	.section	.nv.info._ZN7cutlass13device_kernelIN5flash19enable_sm80_to_sm89INS1_16FlashAttnFwdSm80INS1_25CollectiveMainloopFwdSm80ILi4ELi1ELb0EN4cute5tupleIJNS5_1CILi128EEENS7_ILi112EEENS7_ILi64EEEEEELi64ENS_10bfloat16_tEfNS_4arch4Sm80ELb0ELb0ELb1ELb1ELb0ELb0ELb1ELb0EEENS1_21CollectiveEpilogueFwdINS6_IJS8_SA_S9_EEENS6_IJNS7_ILi1EEESI_SI_EEESC_SE_Li128ELb1ELb1ELb0ELb0EEENS1_19SingleTileSchedulerILb1ELb0ELb1ELi128EEEEEEEEEvNT_6ParamsE,"",@"SHT_CUDA_INFO"
	.sectionflags	@""
	.align	4


	//----- nvinfo : EIATTR_CUDA_API_VERSION
	.align		4
        /*0000*/ 	.byte	0x04, 0x37
        /*0002*/ 	.short	(.L_132 - .L_131)
.L_131:
        /*0004*/ 	.word	0x00000082


	//----- nvinfo : EIATTR_KPARAM_INFO
	.align		4
.L_132:
        /*0008*/ 	.byte	0x04, 0x17
        /*000a*/ 	.short	(.L_134 - .L_133)
.L_133:
        /*000c*/ 	.word	0x00000000
        /*0010*/ 	.short	0x0000
        /*0012*/ 	.short	0x0000
        /*0014*/ 	.byte	0x00, 0xf0, 0x61, 0x10


	//----- nvinfo : EIATTR_SPARSE_MMA_MASK
	.align		4
.L_134:
        /*0018*/ 	.byte	0x03, 0x50
        /*001a*/ 	.short	0x0000


	//----- nvinfo : EIATTR_MAXREG_COUNT
	.align		4
        /*001c*/ 	.byte	0x03, 0x1b
        /*001e*/ 	.short	0x00ff


	//----- nvinfo : EIATTR_MERCURY_ISA_VERSION
	.align		4
        /*0020*/ 	.byte	0x03, 0x5f
        /*0022*/ 	.short	0x0101


	//----- nvinfo : EIATTR_VRC_CTA_INIT_COUNT
	.align		4
        /*0024*/ 	.byte	0x02, 0x4a
	.zero		1
	.zero		1


	//----- nvinfo : EIATTR_EXIT_INSTR_OFFSETS
	.align		4
        /*0028*/ 	.byte	0x04, 0x1c
        /*002a*/ 	.short	(.L_136 - .L_135)


	//   ....[0]....
.L_135:
        /*002c*/ 	.word	0x00000010


	//----- nvinfo : EIATTR_MAX_THREADS
	.align		4
.L_136:
        /*0030*/ 	.byte	0x04, 0x05
        /*0032*/ 	.short	(.L_138 - .L_137)
.L_137:
        /*0034*/ 	.word	0x00000080
        /*0038*/ 	.word	0x00000001
        /*003c*/ 	.word	0x00000001


	//----- nvinfo : EIATTR_CBANK_PARAM_SIZE
	.align		4
.L_138:
        /*0040*/ 	.byte	0x03, 0x19
        /*0042*/ 	.short	0x0418


	//----- nvinfo : EIATTR_PARAM_CBANK
	.align		4
        /*0044*/ 	.byte	0x04, 0x0a
        /*0046*/ 	.short	(.L_140 - .L_139)
	.align		4
.L_139:
        /*0048*/ 	.word	index@(.nv.constant0._ZN7cutlass13device_kernelIN5flash19enable_sm80_to_sm89INS1_16FlashAttnFwdSm80INS1_25CollectiveMainloopFwdSm80ILi4ELi1ELb0EN4cute5tupleIJNS5_1CILi128EEENS7_ILi112EEENS7_ILi64EEEEEELi64ENS_10bfloat16_tEfNS_4arch4Sm80ELb0ELb0ELb1ELb1ELb0ELb0ELb1ELb0EEENS1_21CollectiveEpilogueFwdINS6_IJS8_SA_S9_EEENS6_IJNS7_ILi1EEESI_SI_EEESC_SE_Li128ELb1ELb1ELb0ELb0EEENS1_19SingleTileSchedulerILb1ELb0ELb1ELi128EEEEEEEEEvNT_6ParamsE)
        /*004c*/ 	.short	0x0380
        /*004e*/ 	.short	0x0418


	//----- nvinfo : EIATTR_SW_WAR
	.align		4
.L_140:
        /*0050*/ 	.byte	0x04, 0x36
        /*0052*/ 	.short	(.L_142 - .L_141)
.L_141:
        /*0054*/ 	.word	0x00000008
.L_142:


//--------------------- .nv.info._ZN7cutlass13device_kernelIN5flash19enable_sm80_to_sm89INS1_16FlashAttnFwdSm80INS1_25CollectiveMainloopFwdSm80ILi4ELi1ELb0EN4cute5tupleIJNS5_1CILi128EEENS7_ILi112EEENS7_ILi64EEEEEELi64ENS_10bfloat16_tEfNS_4arch4Sm80ELb0ELb0ELb1ELb1ELb0ELb1ELb1ELb0EEENS1_21CollectiveEpilogueFwdINS6_IJS8_SA_S9_EEENS6_IJNS7_ILi1EEESI_SI_EEESC_SE_Li128ELb1ELb1ELb0ELb0EEENS1_19SingleTileSchedulerILb1ELb0ELb1ELi128EEEEEEEEEvNT_6ParamsE --------------------------
	.section	.nv.info._ZN7cutlass13device_kernelIN5flash19enable_sm80_to_sm89INS1_16FlashAttnFwdSm80INS1_25CollectiveMainloopFwdSm80ILi4ELi1ELb0EN4cute5tupleIJNS5_1CILi128EEENS7_ILi112EEENS7_ILi64EEEEEELi64ENS_10bfloat16_tEfNS_4arch4Sm80ELb0ELb0ELb1ELb1ELb0ELb1ELb1ELb0EEENS1_21CollectiveEpilogueFwdINS6_IJS8_SA_S9_EEENS6_IJNS7_ILi1EEESI_SI_EEESC_SE_Li128ELb1ELb1ELb0ELb0EEENS1_19SingleTileSchedulerILb1ELb0ELb1ELi128EEEEEEEEEvNT_6ParamsE,"",@"SHT_CUDA_INFO"
	.sectionflags	@""
	.align	4


	//----- nvinfo : EIATTR_CUDA_API_VERSION
	.align		4
        /*0000*/ 	.byte	0x04, 0x37
        /*0002*/ 	.short	(.L_144 - .L_143)
.L_143:
        /*0004*/ 	.word	0x00000082


	//----- nvinfo : EIATTR_KPARAM_INFO
	.align		4
.L_144:
        /*0008*/ 	.byte	0x04, 0x17
        /*000a*/ 	.short	(.L_146 - .L_145)
.L_145:
        /*000c*/ 	.word	0x00000000
        /*0010*/ 	.short	0x0000
        /*0012*/ 	.short	0x0000
        /*0014*/ 	.byte	0x00, 0xf0, 0x61, 0x10


	//----- nvinfo : EIATTR_SPARSE_MMA_MASK
	.align		4
.L_146:
        /*0018*/ 	.byte	0x03, 0x50
        /*001a*/ 	.short	0x0000


	//----- nvinfo : EIATTR_MAXREG_COUNT
	.align		4
        /*001c*/ 	.byte	0x03, 0x1b
        /*001e*/ 	.short	0x00ff


	//----- nvinfo : EIATTR_MERCURY_ISA_VERSION
	.align		4
        /*0020*/ 	.byte	0x03, 0x5f
        /*0022*/ 	.short	0x0101


	//----- nvinfo : EIATTR_VRC_CTA_INIT_COUNT
	.align		4
        /*0024*/ 	.byte	0x02, 0x4a
	.zero		1
	.zero		1


	//----- nvinfo : EIATTR_EXIT_INSTR_OFFSETS
	.align		4
        /*0028*/ 	.byte	0x04, 0x1c
        /*002a*/ 	.short	(.L_148 - .L_147)


	//   ....[0]....
.L_147:
        /*002c*/ 	.word	0x00000010


	//----- nvinfo : EIATTR_MAX_THREADS
	.align		4
.L_148:
        /*0030*/ 	.byte	0x04, 0x05
        /*0032*/ 	.short	(.L_150 - .L_149)
.L_149:
        /*0034*/ 	.word	0x00000080
        /*0038*/ 	.word	0x00000001
        /*003c*/ 	.word	0x00000001


	//----- nvinfo : EIATTR_CBANK_PARAM_SIZE
	.align		4
.L_150:
        /*0040*/ 	.byte	0x03, 0x19
        /*0042*/ 	.short	0x0418


	//----- nvinfo : EIATTR_PARAM_CBANK
	.align		4
        /*0044*/ 	.byte	0x04, 0x0a
        /*0046*/ 	.short	(.L_152 - .L_151)
	.align		4
.L_151:
        /*0048*/ 	.word	index@(.nv.constant0._ZN7cutlass13device_kernelIN5flash19enable_sm80_to_sm89INS1_16FlashAttnFwdSm80INS1_25CollectiveMainloopFwdSm80ILi4ELi1ELb0EN4cute5tupleIJNS5_1CILi128EEENS7_ILi112EEENS7_ILi64EEEEEELi64ENS_10bfloat16_tEfNS_4arch4Sm80ELb0ELb0ELb1ELb1ELb0ELb1ELb1ELb0EEENS1_21CollectiveEpilogueFwdINS6_IJS8_SA_S9_EEENS6_IJNS7_ILi1EEESI_SI_EEESC_SE_Li128ELb1ELb1ELb0ELb0EEENS1_19SingleTileSchedulerILb1ELb0ELb1ELi128EEEEEEEEEvNT_6ParamsE)
        /*004c*/ 	.short	0x0380
        /*004e*/ 	.short	0x0418


	//----- nvinfo : EIATTR_SW_WAR
	.align		4
.L_152:
        /*0050*/ 	.byte	0x04, 0x36
        /*0052*/ 	.short	(.L_154 - .L_153)
.L_153:
        /*0054*/ 	.word	0x00000008
.L_154:


//--------------------- .nv.info._ZN7cutlass13device_kernelIN5flash19enable_sm80_to_sm89INS1_16FlashAttnFwdSm80INS1_25CollectiveMainloopFwdSm80ILi4ELi1ELb0EN4cute5tupleIJNS5_1CILi128EEENS7_ILi96EEENS7_ILi64EEEEEELi64ENS_10bfloat16_tEfNS_4arch4Sm80ELb0ELb1ELb1ELb0ELb0ELb0ELb1ELb0EEENS1_21CollectiveEpilogueFwdINS6_IJS8_SA_S9_EEENS6_IJNS7_ILi1EEESI_SI_EEESC_SE_Li128ELb0ELb1ELb0ELb0EEENS1_19SingleTileSchedulerILb0ELb0ELb1ELi128EEEEEEEEEvNT_6ParamsE --------------------------
	.section	.nv.info._ZN7cutlass13device_kernelIN5flash19enable_sm80_to_sm89INS1_16FlashAttnFwdSm80INS1_25CollectiveMainloopFwdSm80ILi4ELi1ELb0EN4cute5tupleIJNS5_1CILi128EEENS7_ILi96EEENS7_ILi64EEEEEELi64ENS_10bfloat16_tEfNS_4arch4Sm80ELb0ELb1ELb1ELb0ELb0ELb0ELb1ELb0EEENS1_21CollectiveEpilogueFwdINS6_IJS8_SA_S9_EEENS6_IJNS7_ILi1EEESI_SI_EEESC_SE_Li128ELb0ELb1ELb0ELb0EEENS1_19SingleTileSchedulerILb0ELb0ELb1ELi128EEEEEEEEEvNT_6ParamsE,"",@"SHT_CUDA_INFO"
	.sectionflags	@""
	.align	4


	//----- nvinfo : EIATTR_CUDA_API_VERSION
	.align		4
        /*0000*/ 	.byte	0x04, 0x37
        /*0002*/ 	.short	(.L_156 - .L_155)
.L_155:
        /*0004*/ 	.word	0x00000082


	//----- nvinfo : EIATTR_KPARAM_INFO
	.align		4
.L_156:
        /*0008*/ 	.byte	0x04, 0x17
        /*000a*/ 	.short	(.L_158 - .L_157)
.L_157:
        /*000c*/ 	.word	0x00000000
        /*0010*/ 	.short	0x0000
        /*0012*/ 	.short	0x0000
        /*0014*/ 	.byte	0x00, 0xf0, 0x61, 0x10


	//----- nvinfo : EIATTR_SPARSE_MMA_MASK
	.align		4
.L_158:
        /*0018*/ 	.byte	0x03, 0x50
        /*001a*/ 	.short	0x0000


	//----- nvinfo : EIATTR_MAXREG_COUNT
	.align		4
        /*001c*/ 	.byte	0x03, 0x1b
        /*001e*/ 	.short	0x00ff


	//----- nvinfo : EIATTR_MERCURY_ISA_VERSION
	.align		4
        /*0020*/ 	.byte	0x03, 0x5f
        /*0022*/ 	.short	0x0101


	//----- nvinfo : EIATTR_VRC_CTA_INIT_COUNT
	.align		4
        /*0024*/ 	.byte	0x02, 0x4a
	.zero		1
	.zero		1


	//----- nvinfo : EIATTR_EXIT_INSTR_OFFSETS
	.align		4
        /*0028*/ 	.byte	0x04, 0x1c
        /*002a*/ 	.short	(.L_160 - .L_159)


	//   ....[0]....
.L_159:
        /*002c*/ 	.word	0x00000010


	//----- nvinfo : EIATTR_MAX_THREADS
	.align		4
.L_160:
        /*0030*/ 	.byte	0x04, 0x05
        /*0032*/ 	.short	(.L_162 - .L_161)
.L_161:
        /*0034*/ 	.word	0x00000080
        /*0038*/ 	.word	0x00000001
        /*003c*/ 	.word	0x00000001


	//----- nvinfo : EIATTR_CBANK_PARAM_SIZE
	.align		4
.L_162:
        /*0040*/ 	.byte	0x03, 0x19
        /*0042*/ 	.short	0x0418


	//----- nvinfo : EIATTR_PARAM_CBANK
	.align		4
        /*0044*/ 	.byte	0x04, 0x0a
        /*0046*/ 	.short	(.L_164 - .L_163)
	.align		4
.L_163:
        /*0048*/ 	.word	index@(.nv.constant0._ZN7cutlass13device_kernelIN5flash19enable_sm80_to_sm89INS1_16FlashAttnFwdSm80INS1_25CollectiveMainloopFwdSm80ILi4ELi1ELb0EN4cute5tupleIJNS5_1CILi128EEENS7_ILi96EEENS7_ILi64EEEEEELi64ENS_10bfloat16_tEfNS_4arch4Sm80ELb0ELb1ELb1ELb0ELb0ELb0ELb1ELb0EEENS1_21CollectiveEpilogueFwdINS6_IJS8_SA_S9_EEENS6_IJNS7_ILi1EEESI_SI_EEESC_SE_Li128ELb0ELb1ELb0ELb0EEENS1_19SingleTileSchedulerILb0ELb0ELb1ELi128EEEEEEEEEvNT_6ParamsE)
        /*004c*/ 	.short	0x0380
        /*004e*/ 	.short	0x0418


	//----- nvinfo : EIATTR_SW_WAR
	.align		4
.L_164:
        /*0050*/ 	.byte	0x04, 0x36
        /*0052*/ 	.short	(.L_166 - .L_165)
.L_165:
        /*0054*/ 	.word	0x00000008
.L_166:


//--------------------- .nv.info._ZN7cutlass13device_kernelIN5flash19enable_sm80_to_sm89INS1_16FlashAttnFwdSm80INS1_25CollectiveMainloopFwdSm80ILi4ELi1ELb0EN4cute5tupleIJNS5_1CILi128EEENS7_ILi96EEENS7_ILi64EEEEEELi64ENS_10bfloat16_tEfNS_4arch4Sm80ELb0ELb1ELb1ELb1ELb0ELb0ELb1ELb0EEENS1_21CollectiveEpilogueFwdINS6_IJS8_SA_S9_EEENS6_IJNS7_ILi1EEESI_SI_EEESC_SE_Li128ELb1ELb1ELb0ELb0EEENS1_19SingleTileSchedulerILb1ELb0ELb1ELi128EEEEEEEEEvNT_6ParamsE --------------------------
	.section	.nv.info._ZN7cutlass13device_kernelIN5flash19enable_sm80_to_sm89INS1_16FlashAttnFwdSm80INS1_25CollectiveMainloopFwdSm80ILi4ELi1ELb0EN4cute5tupleIJNS5_1CILi128EEENS7_ILi96EEENS7_ILi64EEEEEELi64ENS_10bfloat16_tEfNS_4arch4Sm80ELb0ELb1ELb1ELb1ELb0ELb0ELb1ELb0EEENS1_21CollectiveEpilogueFwdINS6_IJS8_SA_S9_EEENS6_IJNS7_ILi1EEESI_SI_EEESC_SE_Li128ELb1ELb1ELb0ELb0EEENS1_19SingleTileSchedulerILb1ELb0ELb1ELi128EEEEEEEEEvNT_6ParamsE,"",@"SHT_CUDA_INFO"
	.sectionflags	@""
	.align	4


	//----- nvinfo : EIATTR_CUDA_API_VERSION
	.align		4
        /*0000*/ 	.byte	0x04, 0x37
        /*0002*/ 	.short	(.L_168 - .L_167)
.L_167:
        /*0004*/ 	.word	0x00000082


	//----- nvinfo : EIATTR_KPARAM_INFO
	.align		4
.L_168:
        /*0008*/ 	.byte	0x04, 0x17
        /*000a*/ 	.short	(.L_170 - .L_169)
.L_169:
        /*000c*/ 	.word	0x00000000
        /*0010*/ 	.short	0x0000
        /*0012*/ 	.short	0x0000
        /*0014*/ 	.byte	0x00, 0xf0, 0x61, 0x10


	//----- nvinfo : EIATTR_SPARSE_MMA_MASK
	.align		4
.L_170:
        /*0018*/ 	.byte	0x03, 0x50
        /*001a*/ 	.short	0x0000


	//----- nvinfo : EIATTR_MAXREG_COUNT
	.align		4
        /*001c*/ 	.byte	0x03, 0x1b
        /*001e*/ 	.short	0x00ff


	//----- nvinfo : EIATTR_MERCURY_ISA_VERSION
	.align		4
        /*0020*/ 	.byte	0x03, 0x5f
        /*0022*/ 	.short	0x0101


	//----- nvinfo : EIATTR_VRC_CTA_INIT_COUNT
	.align		4
        /*0024*/ 	.byte	0x02, 0x4a
	.zero		1
	.zero		1


	//----- nvinfo : EIATTR_EXIT_INSTR_OFFSETS
	.align		4
        /*0028*/ 	.byte	0x04, 0x1c
        /*002a*/ 	.short	(.L_172 - .L_171)


	//   ....[0]....
.L_171:
        /*002c*/ 	.word	0x00000010


	//----- nvinfo : EIATTR_MAX_THREADS
	.align		4
.L_172:
        /*0030*/ 	.byte	0x04, 0x05
        /*0032*/ 	.short	(.L_174 - .L_173)
.L_173:
        /*0034*/ 	.word	0x00000080
        /*0038*/ 	.word	0x00000001
        /*003c*/ 	.word	0x00000001


	//----- nvinfo : EIATTR_CBANK_PARAM_SIZE
	.align		4
.L_174:
        /*0040*/ 	.byte	0x03, 0x19
        /*0042*/ 	.short	0x0418


	//----- nvinfo : EIATTR_PARAM_CBANK
	.align		4
        /*0044*/ 	.byte	0x04, 0x0a
        /*0046*/ 	.short	(.L_176 - .L_175)
	.align		4
.L_175:
        /*0048*/ 	.word	index@(.nv.constant0._ZN7cutlass13device_kernelIN5flash19enable_sm80_to_sm89INS1_16FlashAttnFwdSm80INS1_25CollectiveMainloopFwdSm80ILi4ELi1ELb0EN4cute5tupleIJNS5_1CILi128EEENS7_ILi96EEENS7_ILi64EEEEEELi64ENS_10bfloat16_tEfNS_4arch4Sm80ELb0ELb1ELb1ELb1ELb0ELb0ELb1ELb0EEENS1_21CollectiveEpilogueFwdINS6_IJS8_SA_S9_EEENS6_IJNS7_ILi1EEESI_SI_EEESC_SE_Li128ELb1ELb1ELb0ELb0EEENS1_19SingleTileSchedulerILb1ELb0ELb1ELi128EEEEEEEEEvNT_6ParamsE)
        /*004c*/ 	.short	0x0380
        /*004e*/ 	.short	0x0418


	//----- nvinfo : EIATTR_SW_WAR
	.align		4
.L_176:
        /*0050*/ 	.byte	0x04, 0x36
        /*0052*/ 	.short	(.L_178 - .L_177)
.L_177:
        /*0054*/ 	.word	0x00000008
.L_178:


//--------------------- .nv.info._ZN7cutlass13device_kernelIN5flash19enable_sm80_to_sm89INS1_16FlashAttnFwdSm80INS1_25CollectiveMainloopFwdSm80ILi4ELi1ELb0EN4cute5tupleIJNS5_1CILi128EEENS7_ILi96EEENS7_ILi64EEEEEELi64ENS_10bfloat16_tEfNS_4arch4Sm80ELb0ELb1ELb1ELb1ELb0ELb1ELb1ELb0EEENS1_21CollectiveEpilogueFwdINS6_IJS8_SA_S9_EEENS6_IJNS7_ILi1EEESI_SI_EEESC_SE_Li128ELb1ELb1ELb0ELb0EEENS1_19SingleTileSchedulerILb1ELb0ELb1ELi128EEEEEEEEEvNT_6ParamsE --------------------------
	.section	.nv.info._ZN7cutlass13device_kernelIN5flash19enable_sm80_to_sm89INS1_16FlashAttnFwdSm80INS1_25CollectiveMainloopFwdSm80ILi4ELi1ELb0EN4cute5tupleIJNS5_1CILi128EEENS7_ILi96EEENS7_ILi64EEEEEELi64ENS_10bfloat16_tEfNS_4arch4Sm80ELb0ELb1ELb1ELb1ELb0ELb1ELb1ELb0EEENS1_21CollectiveEpilogueFwdINS6_IJS8_SA_S9_EEENS6_IJNS7_ILi1EEESI_SI_EEESC_SE_Li128ELb1ELb1ELb0ELb0EEENS1_19SingleTileSchedulerILb1ELb0ELb1ELi128EEEEEEEEEvNT_6ParamsE,"",@"SHT_CUDA_INFO"
	.sectionflags	@""
	.align	4


	//----- nvinfo : EIATTR_CUDA_API_VERSION
	.align		4
        /*0000*/ 	.byte	0x04, 0x37
        /*0002*/ 	.short	(.L_180 - .L_179)
.L_179:
        /*0004*/ 	.word	0x00000082


	//----- nvinfo : EIATTR_KPARAM_INFO
	.align		4
.L_180:
        /*0008*/ 	.byte	0x04, 0x17
        /*000a*/ 	.short	(.L_182 - .L_181)
.L_181:
        /*000c*/ 	.word	0x00000000
        /*0010*/ 	.short	0x0000
        /*0012*/ 	.short	0x0000
        /*0014*/ 	.byte	0x00, 0xf0, 0x61, 0x10


	//----- nvinfo : EIATTR_SPARSE_MMA_MASK
	.align		4
.L_182:
        /*0018*/ 	.byte	0x03, 0x50
        /*001a*/ 	.short	0x0000


	//----- nvinfo : EIATTR_MAXREG_COUNT
	.align		4
        /*001c*/ 	.byte	0x03, 0x1b
        /*001e*/ 	.short	0x00ff


	//----- nvinfo : EIATTR_MERCURY_ISA_VERSION
	.align		4
        /*0020*/ 	.byte	0x03, 0x5f
        /*0022*/ 	.short	0x0101


	//----- nvinfo : EIATTR_VRC_CTA_INIT_COUNT
	.align		4
        /*0024*/ 	.byte	0x02, 0x4a
	.zero		1
	.zero		1


	//----- nvinfo : EIATTR_EXIT_INSTR_OFFSETS
	.align		4
        /*0028*/ 	.byte	0x04, 0x1c
        /*002a*/ 	.short	(.L_184 - .L_183)


	//   ....[0]....
.L_183:
        /*002c*/ 	.word	0x00000010


	//----- nvinfo : EIATTR_MAX_THREADS
	.align		4
.L_184:
        /*0030*/ 	.byte	0x04, 0x05
        /*0032*/ 	.short	(.L_186 - .L_185)
.L_185:
        /*0034*/ 	.word	0x00000080
        /*0038*/ 	.word	0x00000001
        /*003c*/ 	.word	0x00000001


	//----- nvinfo : EIATTR_CBANK_PARAM_SIZE
	.align		4
.L_186:
        /*0040*/ 	.byte	0x03, 0x19
        /*0042*/ 	.short	0x0418


	//----- nvinfo : EIATTR_PARAM_CBANK
	.align		4
        /*0044*/ 	.byte	0x04, 0x0a
        /*0046*/ 	.short	(.L_188 - .L_187)
	.align		4
.L_187:
        /*0048*/ 	.word	index@(.nv.constant0._ZN7cutlass13device_kernelIN5flash19enable_sm80_to_sm89INS1_16FlashAttnFwdSm80INS1_25CollectiveMainloopFwdSm80ILi4ELi1ELb0EN4cute5tupleIJNS5_1CILi128EEENS7_ILi96EEENS7_ILi64EEEEEELi64ENS_10bfloat16_tEfNS_4arch4Sm80ELb0ELb1ELb1ELb1ELb0ELb1ELb1ELb0EEENS1_21CollectiveEpilogueFwdINS6_IJS8_SA_S9_EEENS6_IJNS7_ILi1EEESI_SI_EEESC_SE_Li128ELb1ELb1ELb0ELb0EEENS1_19SingleTileSchedulerILb1ELb0ELb1ELi128EEEEEEEEEvNT_6ParamsE)
        /*004c*/ 	.short	0x0380
        /*004e*/ 	.short	0x0418


	//----- nvinfo : EIATTR_SW_WAR
	.align		4
.L_188:
        /*0050*/ 	.byte	0x04, 0x36
        /*0052*/ 	.short	(.L_190 - .L_189)
.L_189:
        /*0054*/ 	.word	0x00000008
.L_190:


//--------------------- .nv.info._ZN7cutlass13device_kernelIN5flash19enable_sm80_to_sm89INS1_16FlashAttnFwdSm80INS1_25CollectiveMainloopFwdSm80ILi4ELi1ELb0EN4cute5tupleIJNS5_1CILi128EEENS7_ILi112EEENS7_ILi64EEEEEELi64ENS_10bfloat16_tEfNS_4arch4Sm80ELb1ELb0ELb1ELb0ELb0ELb0ELb1ELb0EEENS1_21CollectiveEpilogueFwdINS6_IJS8_SA_S9_EEENS6_IJNS7_ILi1EEESI_SI_EEESC_SE_Li128ELb0ELb1ELb0ELb0EEENS1_30DynamicPersistentTileSchedulerILi128ELi128ELb0ELb1ELb0EEEEEEEEEvNT_6ParamsE --------------------------
	.section	.nv.info._ZN7cutlass13device_kernelIN5flash19enable_sm80_to_sm89INS1_16FlashAttnFwdSm80INS1_25CollectiveMainloopFwdSm80ILi4ELi1ELb0EN4cute5tupleIJNS5_1CILi128EEENS7_ILi112EEENS7_ILi64EEEEEELi64ENS_10bfloat16_tEfNS_4arch4Sm80ELb1ELb0ELb1ELb0ELb0ELb0ELb1ELb0EEENS1_21CollectiveEpilogueFwdINS6_IJS8_SA_S9_EEENS6_IJNS7_ILi1EEESI_SI_EEESC_SE_Li128ELb0ELb1ELb0ELb0EEENS1_30DynamicPersistentTileSchedulerILi128ELi128ELb0ELb1ELb0EEEEEEEEEvNT_6ParamsE,"",@"SHT_CUDA_INFO"
	.sectionflags	@""
	.align	4


	//----- nvinfo : EIATTR_CUDA_API_VERSION
	.align		4
        /*0000*/ 	.byte	0x04, 0x37
        /*0002*/ 	.short	(.L_192 - .L_191)
.L_191:
        /*0004*/ 	.word	0x00000082


	//----- nvinfo : EIATTR_KPARAM_INFO
	.align		4
.L_192:
        /*0008*/ 	.byte	0x04, 0x17
        /*000a*/ 	.short	(.L_194 - .L_193)
.L_193:
        /*000c*/ 	.word	0x00000000
        /*0010*/ 	.short	0x0000
        /*0012*/ 	.short	0x0000
        /*0014*/ 	.byte	0x00, 0xf0, 0xa1, 0x10


	//----- nvinfo : EIATTR_SPARSE_MMA_MASK
	.align		4
.L_194:
        /*0018*/ 	.byte	0x03, 0x50
        /*001a*/ 	.short	0x0000


	//----- nvinfo : EIATTR_MAXREG_COUNT
	.align		4
        /*001c*/ 	.byte	0x03, 0x1b
        /*001e*/ 	.short	0x00ff


	//----- nvinfo : EIATTR_MERCURY_ISA_VERSION
	.align		4
        /*0020*/ 	.byte	0x03, 0x5f
        /*0022*/ 	.short	0x0101


	//----- nvinfo : EIATTR_VRC_CTA_INIT_COUNT
	.align		4
        /*0024*/ 	.byte	0x02, 0x4a
	.zero		1
	.zero		1


	//----- nvinfo : EIATTR_EXIT_INSTR_OFFSETS
	.align		4
        /*0028*/ 	.byte	0x04, 0x1c
        /*002a*/ 	.short	(.L_196 - .L_195)


	//   ....[0]....
.L_195:
        /*002c*/ 	.word	0x00000010


	//----- nvinfo : EIATTR_MAX_THREADS
	.align		4
.L_196:
        /*0030*/ 	.byte	0x04, 0x05
        /*0032*/ 	.short	(.L_198 - .L_197)
.L_197:
        /*0034*/ 	.word	0x00000080
        /*0038*/ 	.word	0x00000001
        /*003c*/ 	.word	0x00000001


	//----- nvinfo : EIATTR_CBANK_PARAM_SIZE
	.align		4
.L_198:
        /*0040*/ 	.byte	0x03, 0x19
        /*0042*/ 	.short	0x0428


	//----- nvinfo : EIATTR_PARAM_CBANK
	.align		4
        /*0044*/ 	.byte	0x04, 0x0a
        /*0046*/ 	.short	(.L_200 - .L_199)
	.align		4
.L_199:
        /*0048*/ 	.word	index@(.nv.constant0._ZN7cutlass13device_kernelIN5flash19enable_sm80_to_sm89INS1_16FlashAttnFwdSm80INS1_25CollectiveMainloopFwdSm80ILi4ELi1ELb0EN4cute5tupleIJNS5_1CILi128EEENS7_ILi112EEENS7_ILi64EEEEEELi64ENS_10bfloat16_tEfNS_4arch4Sm80ELb1ELb0ELb1ELb0ELb0ELb0ELb1ELb0EEENS1_21CollectiveEpilogueFwdINS6_IJS8_SA_S9_EEENS6_IJNS7_ILi1EEESI_SI_EEESC_SE_Li128ELb0ELb1ELb0ELb0EEENS1_30DynamicPersistentTileSchedulerILi128ELi128ELb0ELb1ELb0EEEEEEEEEvNT_6ParamsE)
        /*004c*/ 	.short	0x0380
        /*004e*/ 	.short	0x0428


	//----- nvinfo : EIATTR_SW_WAR
	.align		4
.L_200:
        /*0050*/ 	.byte	0x04, 0x36
        /*0052*/ 	.short	(.L_202 - .L_201)
.L_201:
        /*0054*/ 	.word	0x00000008
.L_202:


//--------------------- .nv.info._ZN7cutlass13device_kernelIN5flash19enable_sm80_to_sm89INS1_16FlashAttnFwdSm80INS1_25CollectiveMainloopFwdSm80ILi4ELi1ELb0EN4cute5tupleIJNS5_1CILi128EEENS7_ILi112EEENS7_ILi64EEEEEELi64ENS_10bfloat16_tEfNS_4arch4Sm80ELb1ELb0ELb1ELb1ELb0ELb0ELb1ELb0EEENS1_21CollectiveEpilogueFwdINS6_IJS8_SA_S9_EEENS6_IJNS7_ILi1EEESI_SI_EEESC_SE_Li128ELb1ELb1ELb0ELb0EEENS1_19SingleTileSchedulerILb1ELb0ELb1ELi128EEEEEEEEEvNT_6ParamsE --------------------------
	.section	.nv.info._ZN7cutlass13device_kernelIN5flash19enable_sm80_to_sm89INS1_16FlashAttnFwdSm80INS1_25CollectiveMainloopFwdSm80ILi4ELi1ELb0EN4cute5tupleIJNS5_1CILi128EEENS7_ILi112EEENS7_ILi64EEEEEELi64ENS_10bfloat16_tEfNS_4arch4Sm80ELb1ELb0ELb1ELb1ELb0ELb0ELb1ELb0EEENS1_21CollectiveEpilogueFwdINS6_IJS8_SA_S9_EEENS6_IJNS7_ILi1EEESI_SI_EEESC_SE_Li128ELb1ELb1ELb0ELb0EEENS1_19SingleTileSchedulerILb1ELb0ELb1ELi128EEEEEEEEEvNT_6ParamsE,"",@"SHT_CUDA_INFO"
	.sectionflags	@""
	.align	4


	//----- nvinfo : EIATTR_CUDA_API_VERSION
	.align		4
        /*0000*/ 	.byte	0x04, 0x37
        /*0002*/ 	.short	(.L_204 - .L_203)
.L_203:
        /*0004*/ 	.word	0x00000082


	//----- nvinfo : EIATTR_KPARAM_INFO
	.align		4
.L_204:
        /*0008*/ 	.byte	0x04, 0x17
        /*000a*/ 	.short	(.L_206 - .L_205)
.L_205:
        /*000c*/ 	.word	0x00000000
        /*0010*/ 	.short	0x0000
        /*0012*/ 	.short	0x0000
        /*0014*/ 	.byte	0x00, 0xf0, 0x61, 0x10


	//----- nvinfo : EIATTR_SPARSE_MMA_MASK
	.align		4
.L_206:
        /*0018*/ 	.byte	0x03, 0x50
        /*001a*/ 	.short	0x0000


	//----- nvinfo : EIATTR_MAXREG_COUNT
	.align		4
        /*001c*/ 	.byte	0x03, 0x1b
        /*001e*/ 	.short	0x00ff


	//----- nvinfo : EIATTR_MERCURY_ISA_VERSION
	.align		4
        /*0020*/ 	.byte	0x03, 0x5f
        /*0022*/ 	.short	0x0101


	//----- nvinfo : EIATTR_VRC_CTA_INIT_COUNT
	.align		4
        /*0024*/ 	.byte	0x02, 0x4a
	.zero		1
	.zero		1


	//----- nvinfo : EIATTR_EXIT_INSTR_OFFSETS
	.align		4
        /*0028*/ 	.byte	0x04, 0x1c
        /*002a*/ 	.short	(.L_208 - .L_207)


	//   ....[0]....
.L_207:
        /*002c*/ 	.word	0x00000010


	//----- nvinfo : EIATTR_MAX_THREADS
	.align		4
.L_208:
        /*0030*/ 	.byte	0x04, 0x05
        /*0032*/ 	.short	(.L_210 - .L_209)
.L_209:
        /*0034*/ 	.word	0x00000080
        /*0038*/ 	.word	0x00000001
        /*003c*/ 	.word	0x00000001


	//----- nvinfo : EIATTR_CBANK_PARAM_SIZE
	.align		4
.L_210:
        /*0040*/ 	.byte	0x03, 0x19
        /*0042*/ 	.short	0x0418


	//----- nvinfo : EIATTR_PARAM_CBANK
	.align		4
        /*0044*/ 	.byte	0x04, 0x0a
        /*0046*/ 	.short	(.L_212 - .L_211)
	.align		4
.L_211:
        /*0048*/ 	.word	index@(.nv.constant0._ZN7cutlass13device_kernelIN5flash19enable_sm80_to_sm89INS1_16FlashAttnFwdSm80INS1_25CollectiveMainloopFwdSm80ILi4ELi1ELb0EN4cute5tupleIJNS5_1CILi128EEENS7_ILi112EEENS7_ILi64EEEEEELi64ENS_10bfloat16_tEfNS_4arch4Sm80ELb1ELb0ELb1ELb1ELb0ELb0ELb1ELb0EEENS1_21CollectiveEpilogueFwdINS6_IJS8_SA_S9_EEENS6_IJNS7_ILi1EEESI_SI_EEESC_SE_Li128ELb1ELb1ELb0ELb0EEENS1_19SingleTileSchedulerILb1ELb0ELb1ELi128EEEEEEEEEvNT_6ParamsE)
        /*004c*/ 	.short	0x0380
        /*004e*/ 	.short	0x0418


	//----- nvinfo : EIATTR_SW_WAR
	.align		4
.L_212:
        /*0050*/ 	.byte	0x04, 0x36
        /*0052*/ 	.short	(.L_214 - .L_213)
.L_213:
        /*0054*/ 	.word	0x00000008
.L_214:


//--------------------- .nv.info._ZN7cutlass13device_kernelIN5flash19enable_sm80_to_sm89INS1_16FlashAttnFwdSm80INS1_25CollectiveMainloopFwdSm80ILi4ELi1ELb0EN4cute5tupleIJNS5_1CILi128EEENS7_ILi112EEENS7_ILi64EEEEEELi64ENS_10bfloat16_tEfNS_4arch4Sm80ELb1ELb0ELb1ELb1ELb0ELb1ELb1ELb0EEENS1_21CollectiveEpilogueFwdINS6_IJS8_SA_S9_EEENS6_IJNS7_ILi1EEESI_SI_EEESC_SE_Li128ELb1ELb1ELb0ELb0EEENS1_19SingleTileSchedulerILb1ELb0ELb1ELi128EEEEEEEEEvNT_6ParamsE --------------------------
	.section	.nv.info._ZN7cutlass13device_kernelIN5flash19enable_sm80_to_sm89INS1_16FlashAttnFwdSm80INS1_25CollectiveMainloopFwdSm80ILi4ELi1ELb0EN4cute5tupleIJNS5_1CILi128EEENS7_ILi112EEENS7_ILi64EEEEEELi64ENS_10bfloat16_tEfNS_4arch4Sm80ELb1ELb0ELb1ELb1ELb0ELb1ELb1ELb0EEENS1_21CollectiveEpilogueFwdINS6_IJS8_SA_S9_EEENS6_IJNS7_ILi1EEESI_SI_EEESC_SE_Li128ELb1ELb1ELb0ELb0EEENS1_19SingleTileSchedulerILb1ELb0ELb1ELi128EEEEEEEEEvNT_6ParamsE,"",@"SHT_CUDA_INFO"
	.sectionflags	@""
	.align	4


	//----- nvinfo : EIATTR_CUDA_API_VERSION
	.align		4
        /*0000*/ 	.byte	0x04, 0x37
        /*0002*/ 	.short	(.L_216 - .L_215)
.L_215:
        /*0004*/ 	.word	0x00000082


	//----- nvinfo : EIATTR_KPARAM_INFO
	.align		4
.L_216:
        /*0008*/ 	.byte	0x04, 0x17
        /*000a*/ 	.short	(.L_218 - .L_217)
.L_217:
        /*000c*/ 	.word	0x00000000
        /*0010*/ 	.short	0x0000
        /*0012*/ 	.short	0x0000
        /*0014*/ 	.byte	0x00, 0xf0, 0x61, 0x10


	//----- nvinfo : EIATTR_SPARSE_MMA_MASK
	.align		4
.L_218:
        /*0018*/ 	.byte	0x03, 0x50
        /*001a*/ 	.short	0x0000


	//----- nvinfo : EIATTR_MAXREG_COUNT
	.align		4
        /*001c*/ 	.byte	0x03, 0x1b
        /*001e*/ 	.short	0x00ff


	//----- nvinfo : EIATTR_MERCURY_ISA_VERSION
	.align		4
        /*0020*/ 	.byte	0x03, 0x5f
        /*0022*/ 	.short	0x0101


	//----- nvinfo : EIATTR_VRC_CTA_INIT_COUNT
	.align		4
        /*0024*/ 	.byte	0x02, 0x4a
	.zero		1
	.zero		1


	//----- nvinfo : EIATTR_EXIT_INSTR_OFFSETS
	.align		4
        /*0028*/ 	.byte	0x04, 0x1c
        /*002a*/ 	.short	(.L_220 - .L_219)


	//   ....[0]....
.L_219:
        /*002c*/ 	.word	0x00000010


	//----- nvinfo : EIATTR_MAX_THREADS
	.align		4
.L_220:
        /*0030*/ 	.byte	0x04, 0x05
        /*0032*/ 	.short	(.L_222 - .L_221)
.L_221:
        /*0034*/ 	.word	0x00000080
        /*0038*/ 	.word	0x00000001
        /*003c*/ 	.word	0x00000001


	//----- nvinfo : EIATTR_CBANK_PARAM_SIZE
	.align		4
.L_222:
        /*0040*/ 	.byte	0x03, 0x19
        /*0042*/ 	.short	0x0418


	//----- nvinfo : EIATTR_PARAM_CBANK
	.align		4
        /*0044*/ 	.byte	0x04, 0x0a
        /*0046*/ 	.short	(.L_224 - .L_223)
	.align		4
.L_223:
        /*0048*/ 	.word	index@(.nv.constant0._ZN7cutlass13device_kernelIN5flash19enable_sm80_to_sm89INS1_16FlashAttnFwdSm80INS1_25CollectiveMainloopFwdSm80ILi4ELi1ELb0EN4cute5tupleIJNS5_1CILi128EEENS7_ILi112EEENS7_ILi64EEEEEELi64ENS_10bfloat16_tEfNS_4arch4Sm80ELb1ELb0ELb1ELb1ELb0ELb1ELb1ELb0EEENS1_21CollectiveEpilogueFwdINS6_IJS8_SA_S9_EEENS6_IJNS7_ILi1EEESI_SI_EEESC_SE_Li128ELb1ELb1ELb0ELb0EEENS1_19SingleTileSchedulerILb1ELb0ELb1ELi128EEEEEEEEEvNT_6ParamsE)
        /*004c*/ 	.short	0x0380
        /*004e*/ 	.short	0x0418


	//----- nvinfo : EIATTR_SW_WAR
	.align		4
.L_224:
        /*0050*/ 	.byte	0x04, 0x36
        /*0052*/ 	.short	(.L_226 - .L_225)
.L_225:
        /*0054*/ 	.word	0x00000008
.L_226:


//--------------------- .nv.info._ZN7cutlass13device_kernelIN5flash19enable_sm80_to_sm89INS1_16FlashAttnFwdSm80INS1_25CollectiveMainloopFwdSm80ILi4ELi1ELb0EN4cute5tupleIJNS5_1CILi128EEENS7_ILi112EEENS7_ILi64EEEEEELi64ENS_10bfloat16_tEfNS_4arch4Sm80ELb0ELb0ELb0ELb0ELb0ELb0ELb1ELb0EEENS1_21CollectiveEpilogueFwdINS6_IJS8_SA_S9_EEENS6_IJNS7_ILi1EEESI_SI_EEESC_SE_Li128ELb0ELb1ELb0ELb0EEENS1_19SingleTileSchedulerILb0ELb0ELb1ELi128EEEEEEEEEvNT_6ParamsE --------------------------
	.section	.nv.info._ZN7cutlass13device_kernelIN5flash19enable_sm80_to_sm89INS1_16FlashAttnFwdSm80INS1_25CollectiveMainloopFwdSm80ILi4ELi1ELb0EN4cute5tupleIJNS5_1CILi128EEENS7_ILi112EEENS7_ILi64EEEEEELi64ENS_10bfloat16_tEfNS_4arch4Sm80ELb0ELb0ELb0ELb0ELb0ELb0ELb1ELb0EEENS1_21CollectiveEpilogueFwdINS6_IJS8_SA_S9_EEENS6_IJNS7_ILi1EEESI_SI_EEESC_SE_Li128ELb0ELb1ELb0ELb0EEENS1_19SingleTileSchedulerILb0ELb0ELb1ELi128EEEEEEEEEvNT_6ParamsE,"",@"SHT_CUDA_INFO"
	.sectionflags	@""
	.align	4


	//----- nvinfo : EIATTR_CUDA_API_VERSION
	.align		4
        /*0000*/ 	.byte	0x04, 0x37
        /*0002*/ 	.short	(.L_228 - .L_227)
.L_227:
        /*0004*/ 	.word	0x00000082


	//----- nvinfo : EIATTR_KPARAM_INFO
	.align		4
.L_228:
        /*0008*/ 	.byte	0x04, 0x17
        /*000a*/ 	.short	(.L_230 - .L_229)
.L_229:
        /*000c*/ 	.word	0x00000000
        /*0010*/ 	.short	0x0000
        /*0012*/ 	.short	0x0000
        /*0014*/ 	.byte	0x00, 0xf0, 0x61, 0x10


	//----- nvinfo : EIATTR_SPARSE_MMA_MASK
	.align		4
.L_230:
        /*0018*/ 	.byte	0x03, 0x50
        /*001a*/ 	.short	0x0000


	//----- nvinfo : EIATTR_MAXREG_COUNT
	.align		4
        /*001c*/ 	.byte	0x03, 0x1b
        /*001e*/ 	.short	0x00ff


	//----- nvinfo : EIATTR_MERCURY_ISA_VERSION
	.align		4
        /*0020*/ 	.byte	0x03, 0x5f
        /*0022*/ 	.short	0x0101


	//----- nvinfo : EIATTR_VRC_CTA_INIT_COUNT
	.align		4
        /*0024*/ 	.byte	0x02, 0x4a
	.zero		1
	.zero		1


	//----- nvinfo : EIATTR_EXIT_INSTR_OFFSETS
	.align		4
        /*0028*/ 	.byte	0x04, 0x1c
        /*002a*/ 	.short	(.L_232 - .L_231)


	//   ....[0]....
.L_231:
        /*002c*/ 	.word	0x00000010


	//----- nvinfo : EIATTR_MAX_THREADS
	.align		4
.L_232:
        /*0030*/ 	.byte	0x04, 0x05
        /*0032*/ 	.short	(.L_234 - .L_233)
.L_233:
        /*0034*/ 	.word	0x00000080
        /*0038*/ 	.word	0x00000001
        /*003c*/ 	.word	0x00000001


	//----- nvinfo : EIATTR_CBANK_PARAM_SIZE
	.align		4
.L_234:
        /*0040*/ 	.byte	0x03, 0x19
        /*0042*/ 	.short	0x0418


	//----- nvinfo : EIATTR_PARAM_CBANK
	.align		4
        /*0044*/ 	.byte	0x04, 0x0a
        /*0046*/ 	.short	(.L_236 - .L_235)
	.align		4
.L_235:
        /*0048*/ 	.word	index@(.nv.constant0._ZN7cutlass13device_kernelIN5flash19enable_sm80_to_sm89INS1_16FlashAttnFwdSm80INS1_25CollectiveMainloopFwdSm80ILi4ELi1ELb0EN4cute5tupleIJNS5_1CILi128EEENS7_ILi112EEENS7_ILi64EEEEEELi64ENS_10bfloat16_tEfNS_4arch4Sm80ELb0ELb0ELb0ELb0ELb0ELb0ELb1ELb0EEENS1_21CollectiveEpilogueFwdINS6_IJS8_SA_S9_EEENS6_IJNS7_ILi1EEESI_SI_EEESC_SE_Li128ELb0ELb1ELb0ELb0EEENS1_19SingleTileSchedulerILb0ELb0ELb1ELi128EEEEEEEEEvNT_6ParamsE)
        /*004c*/ 	.short	0x0380
        /*004e*/ 	.short	0x0418


	//----- nvinfo : EIATTR_SW_WAR
	.align		4
.L_236:
        /*0050*/ 	.byte	0x04, 0x36
        /*0052*/ 	.short	(.L_238 - .L_237)
.L_237:
        /*0054*/ 	.word	0x00000008
.L_238:


//--------------------- .nv.info._ZN7cutlass13device_kernelIN5flash19enable_sm80_to_sm89INS1_16FlashAttnFwdSm80INS1_25CollectiveMainloopFwdSm80ILi4ELi1ELb0EN4cute5tupleIJNS5_1CILi128EEENS7_ILi112EEENS7_ILi64EEEEEELi64ENS_10bfloat16_tEfNS_4arch4Sm80ELb0ELb0ELb0ELb1ELb0ELb0ELb1ELb0EEENS1_21CollectiveEpilogueFwdINS6_IJS8_SA_S9_EEENS6_IJNS7_ILi1EEESI_SI_EEESC_SE_Li128ELb1ELb1ELb0ELb0EEENS1_19SingleTileSchedulerILb1ELb0ELb1ELi128EEEEEEEEEvNT_6ParamsE --------------------------
	.section	.nv.info._ZN7cutlass13device_kernelIN5flash19enable_sm80_to_sm89INS1_16FlashAttnFwdSm80INS1_25CollectiveMainloopFwdSm80ILi4ELi1ELb0EN4cute5tupleIJNS5_1CILi128EEENS7_ILi112EEENS7_ILi64EEEEEELi64ENS_10bfloat16_tEfNS_4arch4Sm80ELb0ELb0ELb0ELb1ELb0ELb0ELb1ELb0EEENS1_21CollectiveEpilogueFwdINS6_IJS8_SA_S9_EEENS6_IJNS7_ILi1EEESI_SI_EEESC_SE_Li128ELb1ELb1ELb0ELb0EEENS1_19SingleTileSchedulerILb1ELb0ELb1ELi128EEEEEEEEEvNT_6ParamsE,"",@"SHT_CUDA_INFO"
	.sectionflags	@""
	.align	4


	//----- nvinfo : EIATTR_CUDA_API_VERSION
	.align		4
        /*0000*/ 	.byte	0x04, 0x37
        /*0002*/ 	.short	(.L_240 - .L_239)
.L_239:
        /*0004*/ 	.word	0x00000082


	//----- nvinfo : EIATTR_KPARAM_INFO
	.align		4
.L_240:
        /*0008*/ 	.byte	0x04, 0x17
        /*000a*/ 	.short	(.L_242 - .L_241)
.L_241:
        /*000c*/ 	.word	0x00000000
        /*0010*/ 	.short	0x0000
        /*0012*/ 	.short	0x0000
        /*0014*/ 	.byte	0x00, 0xf0, 0x61, 0x10


	//----- nvinfo : EIATTR_SPARSE_MMA_MASK
	.align		4
.L_242:
        /*0018*/ 	.byte	0x03, 0x50
        /*001a*/ 	.short	0x0000


	//----- nvinfo : EIATTR_MAXREG_COUNT
	.align		4
        /*001c*/ 	.byte	0x03, 0x1b
        /*001e*/ 	.short	0x00ff


	//----- nvinfo : EIATTR_MERCURY_ISA_VERSION
	.align		4
        /*0020*/ 	.byte	0x03, 0x5f
        /*0022*/ 	.short	0x0101


	//----- nvinfo : EIATTR_VRC_CTA_INIT_COUNT
	.align		4
        /*0024*/ 	.byte	0x02, 0x4a
	.zero		1
	.zero		1


	//----- nvinfo : EIATTR_EXIT_INSTR_OFFSETS
	.align		4
        /*0028*/ 	.byte	0x04, 0x1c
        /*002a*/ 	.short	(.L_244 - .L_243)


	//   ....[0]....
.L_243:
        /*002c*/ 	.word	0x00000010


	//----- nvinfo : EIATTR_MAX_THREADS
	.align		4
.L_244:
        /*0030*/ 	.byte	0x04, 0x05
        /*0032*/ 	.short	(.L_246 - .L_245)
.L_245:
        /*0034*/ 	.word	0x00000080
        /*0038*/ 	.word	0x00000001
        /*003c*/ 	.word	0x00000001


	//----- nvinfo : EIATTR_CBANK_PARAM_SIZE
	.align		4
.L_246:
        /*0040*/ 	.byte	0x03, 0x19
        /*0042*/ 	.short	0x0418


	//----- nvinfo : EIATTR_PARAM_CBANK
	.align		4
        /*0044*/ 	.byte	0x04, 0x0a
        /*0046*/ 	.short	(.L_248 - .L_247)
	.align		4
.L_247:
        /*0048*/ 	.word	index@(.nv.constant0._ZN7cutlass13device_kernelIN5flash19enable_sm80_to_sm89INS1_16FlashAttnFwdSm80INS1_25CollectiveMainloopFwdSm80ILi4ELi1ELb0EN4cute5tupleIJNS5_1CILi128EEENS7_ILi112EEENS7_ILi64EEEEEELi64ENS_10bfloat16_tEfNS_4arch4Sm80ELb0ELb0ELb0ELb1ELb0ELb0ELb1ELb0EEENS1_21CollectiveEpilogueFwdINS6_IJS8_SA_S9_EEENS6_IJNS7_ILi1EEESI_SI_EEESC_SE_Li128ELb1ELb1ELb0ELb0EEENS1_19SingleTileSchedulerILb1ELb0ELb1ELi128EEEEEEEEEvNT_6ParamsE)
        /*004c*/ 	.short	0x0380
        /*004e*/ 	.short	0x0418


	//----- nvinfo : EIATTR_SW_WAR
	.align		4
.L_248:
        /*0050*/ 	.byte	0x04, 0x36
        /*0052*/ 	.short	(.L_250 - .L_249)
.L_249:
        /*0054*/ 	.word	0x00000008
.L_250:


//--------------------- .nv.info._ZN7cutlass13device_kernelIN5flash19enable_sm80_to_sm89INS1_16FlashAttnFwdSm80INS1_25CollectiveMainloopFwdSm80ILi4ELi1ELb0EN4cute5tupleIJNS5_1CILi128EEENS7_ILi112EEENS7_ILi64EEEEEELi64ENS_10bfloat16_tEfNS_4arch4Sm80ELb0ELb0ELb0ELb1ELb0ELb1ELb1ELb0EEENS1_21CollectiveEpilogueFwdINS6_IJS8_SA_S9_EEENS6_IJNS7_ILi1EEESI_SI_EEESC_SE_Li128ELb1ELb1ELb0ELb0EEENS1_19SingleTileSchedulerILb1ELb0ELb1ELi128EEEEEEEEEvNT_6ParamsE --------------------------
	.section	.nv.info._ZN7cutlass13device_kernelIN5flash19enable_sm80_to_sm89INS1_16FlashAttnFwdSm80INS1_25CollectiveMainloopFwdSm80ILi4ELi1ELb0EN4cute5tupleIJNS5_1CILi128EEENS7_ILi112EEENS7_ILi64EEEEEELi64ENS_10bfloat16_tEfNS_4arch4Sm80ELb0ELb0ELb0ELb1ELb0ELb1ELb1ELb0EEENS1_21CollectiveEpilogueFwdINS6_IJS8_SA_S9_EEENS6_IJNS7_ILi1EEESI_SI_EEESC_SE_Li128ELb1ELb1ELb0ELb0EEENS1_19SingleTileSchedulerILb1ELb0ELb1ELi128EEEEEEEEEvNT_6ParamsE,"",@"SHT_CUDA_INFO"
	.sectionflags	@""
	.align	4


	//----- nvinfo : EIATTR_CUDA_API_VERSION
	.align		4
        /*0000*/ 	.byte	0x04, 0x37
        /*0002*/ 	.short	(.L_252 - .L_251)
.L_251:
        /*0004*/ 	.word	0x00000082


	//----- nvinfo : EIATTR_KPARAM_INFO
	.align		4
.L_252:
        /*0008*/ 	.byte	0x04, 0x17
        /*000a*/ 	.short	(.L_254 - .L_253)
.L_253:
        /*000c*/ 	.word	0x00000000
        /*0010*/ 	.short	0x0000
        /*0012*/ 	.short	0x0000
        /*0014*/ 	.byte	0x00, 0xf0, 0x61, 0x10


	//----- nvinfo : EIATTR_SPARSE_MMA_MASK
	.align		4
.L_254:
        /*0018*/ 	.byte	0x03, 0x50
        /*001a*/ 	.short	0x0000


	//----- nvinfo : EIATTR_MAXREG_COUNT
	.align		4
        /*001c*/ 	.byte	0x03, 0x1b
        /*001e*/ 	.short	0x00ff


	//----- nvinfo : EIATTR_MERCURY_ISA_VERSION
	.align		4
        /*0020*/ 	.byte	0x03, 0x5f
        /*0022*/ 	.short	0x0101


	//----- nvinfo : EIATTR_VRC_CTA_INIT_COUNT
	.align		4
        /*0024*/ 	.byte	0x02, 0x4a
	.zero		1
	.zero		1


	//----- nvinfo : EIATTR_EXIT_INSTR_OFFSETS
	.align		4
        /*0028*/ 	.byte	0x04, 0x1c
        /*002a*/ 	.short	(.L_256 - .L_255)


	//   ....[0]....
.L_255:
        /*002c*/ 	.word	0x00000010


	//----- nvinfo : EIATTR_MAX_THREADS
	.align		4
.L_256:
        /*0030*/ 	.byte	0x04, 0x05
        /*0032*/ 	.short	(.L_258 - .L_257)
.L_257:
        /*0034*/ 	.word	0x00000080
        /*0038*/ 	.word	0x00000001
        /*003c*/ 	.word	0x00000001


	//----- nvinfo : EIATTR_CBANK_PARAM_SIZE
	.align		4
.L_258:
        /*0040*/ 	.byte	0x03, 0x19
        /*0042*/ 	.short	0x0418


	//----- nvinfo : EIATTR_PARAM_CBANK
	.align		4
        /*0044*/ 	.byte	0x04, 0x0a
        /*0046*/ 	.short	(.L_260 - .L_259)
	.align		4
.L_259:
        /*0048*/ 	.word	index@(.nv.constant0._ZN7cutlass13device_kernelIN5flash19enable_sm80_to_sm89INS1_16FlashAttnFwdSm80INS1_25CollectiveMainloopFwdSm80ILi4ELi1ELb0EN4cute5tupleIJNS5_1CILi128EEENS7_ILi112EEENS7_ILi64EEEEEELi64ENS_10bfloat16_tEfNS_4arch4Sm80ELb0ELb0ELb0ELb1ELb0ELb1ELb1ELb0EEENS1_21CollectiveEpilogueFwdINS6_IJS8_SA_S9_EEENS6_IJNS7_ILi1EEESI_SI_EEESC_SE_Li128ELb1ELb1ELb0ELb0EEENS1_19SingleTileSchedulerILb1ELb0ELb1ELi128EEEEEEEEEvNT_6ParamsE)
        /*004c*/ 	.short	0x0380
        /*004e*/ 	.short	0x0418


	//----- nvinfo : EIATTR_SW_WAR
	.align		4
.L_260:
        /*0050*/ 	.byte	0x04, 0x36
        /*0052*/ 	.short	(.L_262 - .L_261)
.L_261:
        /*0054*/ 	.word	0x00000008
.L_262:


//--------------------- .nv.info._ZN7cutlass13device_kernelIN5flash19enable_sm80_to_sm89INS1_16FlashAttnFwdSm80INS1_25CollectiveMainloopFwdSm80ILi4ELi1ELb0EN4cute5tupleIJNS5_1CILi128EEENS7_ILi96EEENS7_ILi64EEEEEELi64ENS_10bfloat16_tEfNS_4arch4Sm80ELb0ELb1ELb0ELb0ELb0ELb0ELb1ELb0EEENS1_21CollectiveEpilogueFwdINS6_IJS8_SA_S9_EEENS6_IJNS7_ILi1EEESI_SI_EEESC_SE_Li128ELb0ELb1ELb0ELb0EEENS1_19SingleTileSchedulerILb0ELb0ELb1ELi128EEEEEEEEEvNT_6ParamsE --------------------------
	.section	.nv.info._ZN7cutlass13device_kernelIN5flash19enable_sm80_to_sm89INS1_16FlashAttnFwdSm80INS1_25CollectiveMainloopFwdSm80ILi4ELi1ELb0EN4cute5tupleIJNS5_1CILi128EEENS7_ILi96EEENS7_ILi64EEEEEELi64ENS_10bfloat16_tEfNS_4arch4Sm80ELb0ELb1ELb0ELb0ELb0ELb0ELb1ELb0EEENS1_21CollectiveEpilogueFwdINS6_IJS8_SA_S9_EEENS6_IJNS7_ILi1EEESI_SI_EEESC_SE_Li128ELb0ELb1ELb0ELb0EEENS1_19SingleTileSchedulerILb0ELb0ELb1ELi128EEEEEEEEEvNT_6ParamsE,"",@"SHT_CUDA_INFO"
	.sectionflags	@""
	.align	4


	//----- nvinfo : EIATTR_CUDA_API_VERSION
	.align		4
        /*0000*/ 	.byte	0x04, 0x37
        /*0002*/ 	.short	(.L_264 - .L_263)
.L_263:
        /*0004*/ 	.word	0x00000082


	//----- nvinfo : EIATTR_KPARAM_INFO
	.align		4
.L_264:
        /*0008*/ 	.byte	0x04, 0x17
        /*000a*/ 	.short	(.L_266 - .L_265)
.L_265:
        /*000c*/ 	.word	0x00000000
        /*0010*/ 	.short	0x0000
        /*0012*/ 	.short	0x0000
        /*0014*/ 	.byte	0x00, 0xf0, 0x61, 0x10


	//----- nvinfo : EIATTR_SPARSE_MMA_MASK
	.align		4
.L_266:
        /*0018*/ 	.byte	0x03, 0x50
        /*001a*/ 	.short	0x0000


	//----- nvinfo : EIATTR_MAXREG_COUNT
	.align		4
        /*001c*/ 	.byte	0x03, 0x1b
        /*001e*/ 	.short	0x00ff


	//----- nvinfo : EIATTR_MERCURY_ISA_VERSION
	.align		4
        /*0020*/ 	.byte	0x03, 0x5f
        /*0022*/ 	.short	0x0101


	//----- nvinfo : EIATTR_VRC_CTA_INIT_COUNT
	.align		4
        /*0024*/ 	.byte	0x02, 0x4a
	.zero		1
	.zero		1


	//----- nvinfo : EIATTR_EXIT_INSTR_OFFSETS
	.align		4
        /*0028*/ 	.byte	0x04, 0x1c
        /*002a*/ 	.short	(.L_268 - .L_267)


	//   ....[0]....
.L_267:
        /*002c*/ 	.word	0x00000010


	//----- nvinfo : EIATTR_MAX_THREADS
	.align		4
.L_268:
        /*0030*/ 	.byte	0x04, 0x05
        /*0032*/ 	.short	(.L_270 - .L_269)
.L_269:
        /*0034*/ 	.word	0x00000080
        /*0038*/ 	.word	0x00000001
        /*003c*/ 	.word	0x00000001


	//----- nvinfo : EIATTR_CBANK_PARAM_SIZE
	.align		4
.L_270:
        /*0040*/ 	.byte	0x03, 0x19
        /*0042*/ 	.short	0x0418


	//----- nvinfo : EIATTR_PARAM_CBANK
	.align		4
        /*0044*/ 	.byte	0x04, 0x0a
        /*0046*/ 	.short	(.L_272 - .L_271)
	.align		4
.L_271:
        /*0048*/ 	.word	index@(.nv.constant0._ZN7cutlass13device_kernelIN5flash19enable_sm80_to_sm89INS1_16FlashAttnFwdSm80INS1_25CollectiveMainloopFwdSm80ILi4ELi1ELb0EN4cute5tupleIJNS5_1CILi128EEENS7_ILi96EEENS7_ILi64EEEEEELi64ENS_10bfloat16_tEfNS_4arch4Sm80ELb0ELb1ELb0ELb0ELb0ELb0ELb1ELb0EEENS1_21CollectiveEpilogueFwdINS6_IJS8_SA_S9_EEENS6_IJNS7_ILi1EEESI_SI_EEESC_SE_Li128ELb0ELb1ELb0ELb0EEENS1_19SingleTileSchedulerILb0ELb0ELb1ELi128EEEEEEEEEvNT_6ParamsE)
        /*004c*/ 	.short	0x0380
        /*004e*/ 	.short	0x0418


	//----- nvinfo : EIATTR_SW_WAR
	.align		4
.L_272:
        /*0050*/ 	.byte	0x04, 0x36
        /*0052*/ 	.short	(.L_274 - .L_273)
.L_273:
        /*0054*/ 	.word	0x00000008
.L_274:


//--------------------- .nv.info._ZN7cutlass13device_kernelIN5flash19enable_sm80_to_sm89INS1_16FlashAttnFwdSm80INS1_25CollectiveMainloopFwdSm80ILi4ELi1ELb0EN4cute5tupleIJNS5_1CILi128EEENS7_ILi96EEENS7_ILi64EEEEEELi64ENS_10bfloat16_tEfNS_4arch4Sm80ELb0ELb1ELb0ELb1ELb0ELb0ELb1ELb0EEENS1_21CollectiveEpilogueFwdINS6_IJS8_SA_S9_EEENS6_IJNS7_ILi1EEESI_SI_EEESC_SE_Li128ELb1ELb1ELb0ELb0EEENS1_19SingleTileSchedulerILb1ELb0ELb1ELi128EEEEEEEEEvNT_6ParamsE --------------------------
	.section	.nv.info._ZN7cutlass13device_kernelIN5flash19enable_sm80_to_sm89INS1_16FlashAttnFwdSm80INS1_25CollectiveMainloopFwdSm80ILi4ELi1ELb0EN4cute5tupleIJNS5_1CILi128EEENS7_ILi96EEENS7_ILi64EEEEEELi64ENS_10bfloat16_tEfNS_4arch4Sm80ELb0ELb1ELb0ELb1ELb0ELb0ELb1ELb0EEENS1_21CollectiveEpilogueFwdINS6_IJS8_SA_S9_EEENS6_IJNS7_ILi1EEESI_SI_EEESC_SE_Li128ELb1ELb1ELb0ELb0EEENS1_19SingleTileSchedulerILb1ELb0ELb1ELi128EEEEEEEEEvNT_6ParamsE,"",@"SHT_CUDA_INFO"
	.sectionflags	@""
	.align	4


	//----- nvinfo : EIATTR_CUDA_API_VERSION
	.align		4
        /*0000*/ 	.byte	0x04, 0x37
        /*0002*/ 	.short	(.L_276 - .L_275)
.L_275:
        /*0004*/ 	.word	0x00000082


	//----- nvinfo : EIATTR_KPARAM_INFO
	.align		4
.L_276:
        /*0008*/ 	.byte	0x04, 0x17
        /*000a*/ 	.short	(.L_278 - .L_277)
.L_277:
        /*000c*/ 	.word	0x00000000
        /*0010*/ 	.short	0x0000
        /*0012*/ 	.short	0x0000
        /*0014*/ 	.byte	0x00, 0xf0, 0x61, 0x10


	//----- nvinfo : EIATTR_SPARSE_MMA_MASK
	.align		4
.L_278:
        /*0018*/ 	.byte	0x03, 0x50
        /*001a*/ 	.short	0x0000


	//----- nvinfo : EIATTR_MAXREG_COUNT
	.align		4
        /*001c*/ 	.byte	0x03, 0x1b
        /*001e*/ 	.short	0x00ff


	//----- nvinfo : EIATTR_MERCURY_ISA_VERSION
	.align		4
        /*0020*/ 	.byte	0x03, 0x5f
        /*0022*/ 	.short	0x0101


	//----- nvinfo : EIATTR_VRC_CTA_INIT_COUNT
	.align		4
        /*0024*/ 	.byte	0x02, 0x4a
	.zero		1
	.zero		1


	//----- nvinfo : EIATTR_EXIT_INSTR_OFFSETS
	.align		4
        /*0028*/ 	.byte	0x04, 0x1c
        /*002a*/ 	.short	(.L_280 - .L_279)


	//   ....[0]....
.L_279:
        /*002c*/ 	.word	0x00000010


	//----- nvinfo : EIATTR_MAX_THREADS
	.align		4
.L_280:
        /*0030*/ 	.byte	0x04, 0x05
        /*0032*/ 	.short	(.L_282 - .L_281)
.L_281:
        /*0034*/ 	.word	0x00000080
        /*0038*/ 	.word	0x00000001
        /*003c*/ 	.word	0x00000001


	//----- nvinfo : EIATTR_CBANK_PARAM_SIZE
	.align		4
.L_282:
        /*0040*/ 	.byte	0x03, 0x19
        /*0042*/ 	.short	0x0418


	//----- nvinfo : EIATTR_PARAM_CBANK
	.align		4
        /*0044*/ 	.byte	0x04, 0x0a
        /*0046*/ 	.short	(.L_284 - .L_283)
	.align		4
.L_283:
        /*0048*/ 	.word	index@(.nv.constant0._ZN7cutlass13device_kernelIN5flash19enable_sm80_to_sm89INS1_16FlashAttnFwdSm80INS1_25CollectiveMainloopFwdSm80ILi4ELi1ELb0EN4cute5tupleIJNS5_1CILi128EEENS7_ILi96EEENS7_ILi64EEEEEELi64ENS_10bfloat16_tEfNS_4arch4Sm80ELb0ELb1ELb0ELb1ELb0ELb0ELb1ELb0EEENS1_21CollectiveEpilogueFwdINS6_IJS8_SA_S9_EEENS6_IJNS7_ILi1EEESI_SI_EEESC_SE_Li128ELb1ELb1ELb0ELb0EEENS1_19SingleTileSchedulerILb1ELb0ELb1ELi128EEEEEEEEEvNT_6ParamsE)
        /*004c*/ 	.short	0x0380
        /*004e*/ 	.short	0x0418


	//----- nvinfo : EIATTR_SW_WAR
	.align		4
.L_284:
        /*0050*/ 	.byte	0x04, 0x36
        /*0052*/ 	.short	(.L_286 - .L_285)
.L_285:
        /*0054*/ 	.word	0x00000008
.L_286:


//--------------------- .nv.info._ZN7cutlass13device_kernelIN5flash19enable_sm80_to_sm89INS1_16FlashAttnFwdSm80INS1_25CollectiveMainloopFwdSm80ILi4ELi1ELb0EN4cute5tupleIJNS5_1CILi128EEENS7_ILi96EEENS7_ILi64EEEEEELi64ENS_10bfloat16_tEfNS_4arch4Sm80ELb0ELb1ELb0ELb1ELb0ELb1ELb1ELb0EEENS1_21CollectiveEpilogueFwdINS6_IJS8_SA_S9_EEENS6_IJNS7_ILi1EEESI_SI_EEESC_SE_Li128ELb1ELb1ELb0ELb0EEENS1_19SingleTileSchedulerILb1ELb0ELb1ELi128EEEEEEEEEvNT_6ParamsE --------------------------
	.section	.nv.info._ZN7cutlass13device_kernelIN5flash19enable_sm80_to_sm89INS1_16FlashAttnFwdSm80INS1_25CollectiveMainloopFwdSm80ILi4ELi1ELb0EN4cute5tupleIJNS5_1CILi128EEENS7_ILi96EEENS7_ILi64EEEEEELi64ENS_10bfloat16_tEfNS_4arch4Sm80ELb0ELb1ELb0ELb1ELb0ELb1ELb1ELb0EEENS1_21CollectiveEpilogueFwdINS6_IJS8_SA_S9_EEENS6_IJNS7_ILi1EEESI_SI_EEESC_SE_Li128ELb1ELb1ELb0ELb0EEENS1_19SingleTileSchedulerILb1ELb0ELb1ELi128EEEEEEEEEvNT_6ParamsE,"",@"SHT_CUDA_INFO"
	.sectionflags	@""
	.align	4


	//----- nvinfo : EIATTR_CUDA_API_VERSION
	.align		4
        /*0000*/ 	.byte	0x04, 0x37
        /*0002*/ 	.short	(.L_288 - .L_287)
.L_287:
        /*0004*/ 	.word	0x00000082


	//----- nvinfo : EIATTR_KPARAM_INFO
	.align		4
.L_288:
        /*0008*/ 	.byte	0x04, 0x17
        /*000a*/ 	.short	(.L_290 - .L_289)
.L_289:
        /*000c*/ 	.word	0x00000000
        /*0010*/ 	.short	0x0000
        /*0012*/ 	.short	0x0000
        /*0014*/ 	.byte	0x00, 0xf0, 0x61, 0x10


	//----- nvinfo : EIATTR_SPARSE_MMA_MASK
	.align		4
.L_290:
        /*0018*/ 	.byte	0x03, 0x50
        /*001a*/ 	.short	0x0000


	//----- nvinfo : EIATTR_MAXREG_COUNT
	.align		4
        /*001c*/ 	.byte	0x03, 0x1b
        /*001e*/ 	.short	0x00ff


	//----- nvinfo : EIATTR_MERCURY_ISA_VERSION
	.align		4
        /*0020*/ 	.byte	0x03, 0x5f
        /*0022*/ 	.short	0x0101


	//----- nvinfo : EIATTR_VRC_CTA_INIT_COUNT
	.align		4
        /*0024*/ 	.byte	0x02, 0x4a
	.zero		1
	.zero		1


	//----- nvinfo : EIATTR_EXIT_INSTR_OFFSETS
	.align		4
        /*0028*/ 	.byte	0x04, 0x1c
        /*002a*/ 	.short	(.L_292 - .L_291)


	//   ....[0]....
.L_291:
        /*002c*/ 	.word	0x00000010


	//----- nvinfo : EIATTR_MAX_THREADS
	.align		4
.L_292:
        /*0030*/ 	.byte	0x04, 0x05
        /*0032*/ 	.short	(.L_294 - .L_293)
.L_293:
        /*0034*/ 	.word	0x00000080
        /*0038*/ 	.word	0x00000001
        /*003c*/ 	.word	0x00000001


	//----- nvinfo : EIATTR_CBANK_PARAM_SIZE
	.align		4
.L_294:
        /*0040*/ 	.byte	0x03, 0x19
        /*0042*/ 	.short	0x0418


	//----- nvinfo : EIATTR_PARAM_CBANK
	.align		4
        /*0044*/ 	.byte	0x04, 0x0a
        /*0046*/ 	.short	(.L_296 - .L_295)
	.align		4
.L_295:
        /*0048*/ 	.word	index@(.nv.constant0._ZN7cutlass13device_kernelIN5flash19enable_sm80_to_sm89INS1_16FlashAttnFwdSm80INS1_25CollectiveMainloopFwdSm80ILi4ELi1ELb0EN4cute5tupleIJNS5_1CILi128EEENS7_ILi96EEENS7_ILi64EEEEEELi64ENS_10bfloat16_tEfNS_4arch4Sm80ELb0ELb1ELb0ELb1ELb0ELb1ELb1ELb0EEENS1_21CollectiveEpilogueFwdINS6_IJS8_SA_S9_EEENS6_IJNS7_ILi1EEESI_SI_EEESC_SE_Li128ELb1ELb1ELb0ELb0EEENS1_19SingleTileSchedulerILb1ELb0ELb1ELi128EEEEEEEEEvNT_6ParamsE)
        /*004c*/ 	.short	0x0380
        /*004e*/ 	.short	0x0418


	//----- nvinfo : EIATTR_SW_WAR
	.align		4
.L_296:
        /*0050*/ 	.byte	0x04, 0x36
        /*0052*/ 	.short	(.L_298 - .L_297)
.L_297:
        /*0054*/ 	.word	0x00000008
.L_298:


//--------------------- .nv.info._ZN7cutlass13device_kernelIN5flash19enable_sm80_to_sm89INS1_16FlashAttnFwdSm80INS1_25CollectiveMainloopFwdSm80ILi4ELi1ELb0EN4cute5tupleIJNS5_1CILi128EEENS7_ILi112EEENS7_ILi64EEEEEELi64ENS_10bfloat16_tEfNS_4arch4Sm80ELb1ELb0ELb0ELb0ELb0ELb0ELb1ELb0EEENS1_21CollectiveEpilogueFwdINS6_IJS8_SA_S9_EEENS6_IJNS7_ILi1EEESI_SI_EEESC_SE_Li128ELb0ELb1ELb0ELb0EEENS1_30DynamicPersistentTileSchedulerILi128ELi128ELb0ELb1ELb0EEEEEEEEEvNT_6ParamsE --------------------------
	.section	.nv.info._ZN7cutlass13device_kernelIN5flash19enable_sm80_to_sm89INS1_16FlashAttnFwdSm80INS1_25CollectiveMainloopFwdSm80ILi4ELi1ELb0EN4cute5tupleIJNS5_1CILi128EEENS7_ILi112EEENS7_ILi64EEEEEELi64ENS_10bfloat16_tEfNS_4arch4Sm80ELb1ELb0ELb0ELb0ELb0ELb0ELb1ELb0EEENS1_21CollectiveEpilogueFwdINS6_IJS8_SA_S9_EEENS6_IJNS7_ILi1EEESI_SI_EEESC_SE_Li128ELb0ELb1ELb0ELb0EEENS1_30DynamicPersistentTileSchedulerILi128ELi128ELb0ELb1ELb0EEEEEEEEEvNT_6ParamsE,"",@"SHT_CUDA_INFO"
	.sectionflags	@""
	.align	4


	//----- nvinfo : EIATTR_CUDA_API_VERSION
	.align		4
        /*0000*/ 	.byte	0x04, 0x37
        /*0002*/ 	.short	(.L_300 - .L_299)
.L_299:
        /*0004*/ 	.word	0x00000082


	//----- nvinfo : EIATTR_KPARAM_INFO
	.align		4
.L_300:
        /*0008*/ 	.byte	0x04, 0x17
        /*000a*/ 	.short	(.L_302 - .L_301)
.L_301:
        /*000c*/ 	.word	0x00000000
        /*0010*/ 	.short	0x0000
        /*0012*/ 	.short	0x0000
        /*0014*/ 	.byte	0x00, 0xf0, 0xa1, 0x10


	//----- nvinfo : EIATTR_SPARSE_MMA_MASK
	.align		4
.L_302:
        /*0018*/ 	.byte	0x03, 0x50
        /*001a*/ 	.short	0x0000


	//----- nvinfo : EIATTR_MAXREG_COUNT
	.align		4
        /*001c*/ 	.byte	0x03, 0x1b
        /*001e*/ 	.short	0x00ff


	//----- nvinfo : EIATTR_MERCURY_ISA_VERSION
	.align		4
        /*0020*/ 	.byte	0x03, 0x5f
        /*0022*/ 	.short	0x0101


	//----- nvinfo : EIATTR_VRC_CTA_INIT_COUNT
	.align		4
        /*0024*/ 	.byte	0x02, 0x4a
	.zero		1
	.zero		1


	//----- nvinfo : EIATTR_EXIT_INSTR_OFFSETS
	.align		4
        /*0028*/ 	.byte	0x04, 0x1c
        /*002a*/ 	.short	(.L_304 - .L_303)


	//   ....[0]....
.L_303:
        /*002c*/ 	.word	0x00000010


	//----- nvinfo : EIATTR_MAX_THREADS
	.align		4
.L_304:
        /*0030*/ 	.byte	0x04, 0x05
        /*0032*/ 	.short	(.L_306 - .L_305)
.L_305:
        /*0034*/ 	.word	0x00000080
        /*0038*/ 	.word	0x00000001
        /*003c*/ 	.word	0x00000001


	//----- nvinfo : EIATTR_CBANK_PARAM_SIZE
	.align		4
.L_306:
        /*0040*/ 	.byte	0x03, 0x19
        /*0042*/ 	.short	0x0428


	//----- nvinfo : EIATTR_PARAM_CBANK
	.align		4
        /*0044*/ 	.byte	0x04, 0x0a
        /*0046*/ 	.short	(.L_308 - .L_307)
	.align		4
.L_307:
        /*0048*/ 	.word	index@(.nv.constant0._ZN7cutlass13device_kernelIN5flash19enable_sm80_to_sm89INS1_16FlashAttnFwdSm80INS1_25CollectiveMainloopFwdSm80ILi4ELi1ELb0EN4cute5tupleIJNS5_1CILi128EEENS7_ILi112EEENS7_ILi64EEEEEELi64ENS_10bfloat16_tEfNS_4arch4Sm80ELb1ELb0ELb0ELb0ELb0ELb0ELb1ELb0EEENS1_21CollectiveEpilogueFwdINS6_IJS8_SA_S9_EEENS6_IJNS7_ILi1EEESI_SI_EEESC_SE_Li128ELb0ELb1ELb0ELb0EEENS1_30DynamicPersistentTileSchedulerILi128ELi128ELb0ELb1ELb0EEEEEEEEEvNT_6ParamsE)
        /*004c*/ 	.short	0x0380
        /*004e*/ 	.short	0x0428


	//----- nvinfo : EIATTR_SW_WAR
	.align		4
.L_308:
        /*0050*/ 	.byte	0x04, 0x36
        /*0052*/ 	.short	(.L_310 - .L_309)
.L_309:
        /*0054*/ 	.word	0x00000008
.L_310:


//--------------------- .nv.info._ZN7cutlass13device_kernelIN5flash19enable_sm80_to_sm89INS1_16FlashAttnFwdSm80INS1_25CollectiveMainloopFwdSm80ILi4ELi1ELb0EN4cute5tupleIJNS5_1CILi128EEENS7_ILi112EEENS7_ILi64EEEEEELi64ENS_10bfloat16_tEfNS_4arch4Sm80ELb1ELb0ELb0ELb1ELb0ELb0ELb1ELb0EEENS1_21CollectiveEpilogueFwdINS6_IJS8_SA_S9_EEENS6_IJNS7_ILi1EEESI_SI_EEESC_SE_Li128ELb1ELb1ELb0ELb0EEENS1_19SingleTileSchedulerILb1ELb0ELb1ELi128EEEEEEEEEvNT_6ParamsE --------------------------
	.section	.nv.info._ZN7cutlass13device_kernelIN5flash19enable_sm80_to_sm89INS1_16FlashAttnFwdSm80INS1_25CollectiveMainloopFwdSm80ILi4ELi1ELb0EN4cute5tupleIJNS5_1CILi128EEENS7_ILi112EEENS7_ILi64EEEEEELi64ENS_10bfloat16_tEfNS_4arch4Sm80ELb1ELb0ELb0ELb1ELb0ELb0ELb1ELb0EEENS1_21CollectiveEpilogueFwdINS6_IJS8_SA_S9_EEENS6_IJNS7_ILi1EEESI_SI_EEESC_SE_Li128ELb1ELb1ELb0ELb0EEENS1_19SingleTileSchedulerILb1ELb0ELb1ELi128EEEEEEEEEvNT_6ParamsE,"",@"SHT_CUDA_INFO"
	.sectionflags	@""
	.align	4


	//----- nvinfo : EIATTR_CUDA_API_VERSION
	.align		4
        /*0000*/ 	.byte	0x04, 0x37
        /*0002*/ 	.short	(.L_312 - .L_311)
.L_311:
        /*0004*/ 	.word	0x00000082


	//----- nvinfo : EIATTR_KPARAM_INFO
	.align		4
.L_312:
        /*0008*/ 	.byte	0x04, 0x17
        /*000a*/ 	.short	(.L_314 - .L_313)
.L_313:
        /*000c*/ 	.word	0x00000000
        /*0010*/ 	.short	0x0000
        /*0012*/ 	.short	0x0000
        /*0014*/ 	.byte	0x00, 0xf0, 0x61, 0x10


	//----- nvinfo : EIATTR_SPARSE_MMA_MASK
	.align		4
.L_314:
        /*0018*/ 	.byte	0x03, 0x50
        /*001a*/ 	.short	0x0000


	//----- nvinfo : EIATTR_MAXREG_COUNT
	.align		4
        /*001c*/ 	.byte	0x03, 0x1b
        /*001e*/ 	.short	0x00ff


	//----- nvinfo : EIATTR_MERCURY_ISA_VERSION
	.align		4
        /*0020*/ 	.byte	0x03, 0x5f
        /*0022*/ 	.short	0x0101


	//----- nvinfo : EIATTR_VRC_CTA_INIT_COUNT
	.align		4
        /*0024*/ 	.byte	0x02, 0x4a
	.zero		1
	.zero		1


	//----- nvinfo : EIATTR_EXIT_INSTR_OFFSETS
	.align		4
        /*0028*/ 	.byte	0x04, 0x1c
        /*002a*/ 	.short	(.L_316 - .L_315)


	//   ....[0]....
.L_315:
        /*002c*/ 	.word	0x00000010


	//----- nvinfo : EIATTR_MAX_THREADS
	.align		4
.L_316:
        /*0030*/ 	.byte	0x04, 0x05
        /*0032*/ 	.short	(.L_318 - .L_317)
.L_317:
        /*0034*/ 	.word	0x00000080
        /*0038*/ 	.word	0x00000001
        /*003c*/ 	.word	0x00000001


	//----- nvinfo : EIATTR_CBANK_PARAM_SIZE
	.align		4
.L_318:
        /*0040*/ 	.byte	0x03, 0x19
        /*0042*/ 	.short	0x0418


	//----- nvinfo : EIATTR_PARAM_CBANK
	.align		4
        /*0044*/ 	.byte	0x04, 0x0a
        /*0046*/ 	.short	(.L_320 - .L_319)
	.align		4
.L_319:
        /*0048*/ 	.word	index@(.nv.constant0._ZN7cutlass13device_kernelIN5flash19enable_sm80_to_sm89INS1_16FlashAttnFwdSm80INS1_25CollectiveMainloopFwdSm80ILi4ELi1ELb0EN4cute5tupleIJNS5_1CILi128EEENS7_ILi112EEENS7_ILi64EEEEEELi64ENS_10bfloat16_tEfNS_4arch4Sm80ELb1ELb0ELb0ELb1ELb0ELb0ELb1ELb0EEENS1_21CollectiveEpilogueFwdINS6_IJS8_SA_S9_EEENS6_IJNS7_ILi1EEESI_SI_EEESC_SE_Li128ELb1ELb1ELb0ELb0EEENS1_19SingleTileSchedulerILb1ELb0ELb1ELi128EEEEEEEEEvNT_6ParamsE)
        /*004c*/ 	.short	0x0380
        /*004e*/ 	.short	0x0418


	//----- nvinfo : EIATTR_SW_WAR
	.align		4
.L_320:
        /*0050*/ 	.byte	0x04, 0x36
        /*0052*/ 	.short	(.L_322 - .L_321)
.L_321:
        /*0054*/ 	.word	0x00000008
.L_322:


//--------------------- .nv.info._ZN7cutlass13device_kernelIN5flash19enable_sm80_to_sm89INS1_16FlashAttnFwdSm80INS1_25CollectiveMainloopFwdSm80ILi4ELi1ELb0EN4cute5tupleIJNS5_1CILi128EEENS7_ILi112EEENS7_ILi64EEEEEELi64ENS_10bfloat16_tEfNS_4arch4Sm80ELb1ELb0ELb0ELb1ELb0ELb1ELb1ELb0EEENS1_21CollectiveEpilogueFwdINS6_IJS8_SA_S9_EEENS6_IJNS7_ILi1EEESI_SI_EEESC_SE_Li128ELb1ELb1ELb0ELb0EEENS1_19SingleTileSchedulerILb1ELb0ELb1ELi128EEEEEEEEEvNT_6ParamsE --------------------------
	.section	.nv.info._ZN7cutlass13device_kernelIN5flash19enable_sm80_to_sm89INS1_16FlashAttnFwdSm80INS1_25CollectiveMainloopFwdSm80ILi4ELi1ELb0EN4cute5tupleIJNS5_1CILi128EEENS7_ILi112EEENS7_ILi64EEEEEELi64ENS_10bfloat16_tEfNS_4arch4Sm80ELb1ELb0ELb0ELb1ELb0ELb1ELb1ELb0EEENS1_21CollectiveEpilogueFwdINS6_IJS8_SA_S9_EEENS6_IJNS7_ILi1EEESI_SI_EEESC_SE_Li128ELb1ELb1ELb0ELb0EEENS1_19SingleTileSchedulerILb1ELb0ELb1ELi128EEEEEEEEEvNT_6ParamsE,"",@"SHT_CUDA_INFO"
	.sectionflags	@""
	.align	4


	//----- nvinfo : EIATTR_CUDA_API_VERSION
	.align		4
        /*0000*/ 	.byte	0x04, 0x37
        /*0002*/ 	.short	(.L_324 - .L_323)
.L_323:
        /*0004*/ 	.word	0x00000082


	//----- nvinfo : EIATTR_KPARAM_INFO
	.align		4
.L_324:
        /*0008*/ 	.byte	0x04, 0x17
        /*000a*/ 	.short	(.L_326 - .L_325)
.L_325:
        /*000c*/ 	.word	0x00000000
        /*0010*/ 	.short	0x0000
        /*0012*/ 	.short	0x0000
        /*0014*/ 	.byte	0x00, 0xf0, 0x61, 0x10


	//----- nvinfo : EIATTR_SPARSE_MMA_MASK
	.align		4
.L_326:
        /*0018*/ 	.byte	0x03, 0x50
        /*001a*/ 	.short	0x0000


	//----- nvinfo : EIATTR_MAXREG_COUNT
	.align		4
        /*001c*/ 	.byte	0x03, 0x1b
        /*001e*/ 	.short	0x00ff


	//----- nvinfo : EIATTR_MERCURY_ISA_VERSION
	.align		4
        /*0020*/ 	.byte	0x03, 0x5f
        /*0022*/ 	.short	0x0101


	//----- nvinfo : EIATTR_VRC_CTA_INIT_COUNT
	.align		4
        /*0024*/ 	.byte	0x02, 0x4a
	.zero		1
	.zero		1


	//----- nvinfo : EIATTR_EXIT_INSTR_OFFSETS
	.align		4
        /*0028*/ 	.byte	0x04, 0x1c
        /*002a*/ 	.short	(.L_328 - .L_327)


	//   ....[0]....
.L_327:
        /*002c*/ 	.word	0x00000010


	//----- nvinfo : EIATTR_MAX_THREADS
	.align		4
.L_328:
        /*0030*/ 	.byte	0x04, 0x05
        /*0032*/ 	.short	(.L_330 - .L_329)
.L_329:
        /*0034*/ 	.word	0x00000080
        /*0038*/ 	.word	0x00000001
        /*003c*/ 	.word	0x00000001


	//----- nvinfo : EIATTR_CBANK_PARAM_SIZE
	.align		4
.L_330:
        /*0040*/ 	.byte	0x03, 0x19
        /*0042*/ 	.short	0x0418


	//----- nvinfo : EIATTR_PARAM_CBANK
	.align		4
        /*0044*/ 	.byte	0x04, 0x0a
        /*0046*/ 	.short	(.L_332 - .L_331)
	.align		4
.L_331:
        /*0048*/ 	.word	index@(.nv.constant0._ZN7cutlass13device_kernelIN5flash19enable_sm80_to_sm89INS1_16FlashAttnFwdSm80INS1_25CollectiveMainloopFwdSm80ILi4ELi1ELb0EN4cute5tupleIJNS5_1CILi128EEENS7_ILi112EEENS7_ILi64EEEEEELi64ENS_10bfloat16_tEfNS_4arch4Sm80ELb1ELb0ELb0ELb1ELb0ELb1ELb1ELb0EEENS1_21CollectiveEpilogueFwdINS6_IJS8_SA_S9_EEENS6_IJNS7_ILi1EEESI_SI_EEESC_SE_Li128ELb1ELb1ELb0ELb0EEENS1_19SingleTileSchedulerILb1ELb0ELb1ELi128EEEEEEEEEvNT_6ParamsE)
        /*004c*/ 	.short	0x0380
        /*004e*/ 	.short	0x0418


	//----- nvinfo : EIATTR_SW_WAR
	.align		4
.L_332:
        /*0050*/ 	.byte	0x04, 0x36
        /*0052*/ 	.short	(.L_334 - .L_333)
.L_333:
        /*0054*/ 	.word	0x00000008
.L_334:


//--------------------- .nv.callgraph             --------------------------
	.section	.nv.callgraph,"",@"SHT_CUDA_CALLGRAPH"
	.align	4
	.sectionentsize	8
	.align		4
        /*0000*/ 	.word	0x00000000
	.align		4
        /*0004*/ 	.word	0xffffffff
	.align		4
        /*0008*/ 	.word	0x00000000
	.align		4
        /*000c*/ 	.word	0xfffffffe
	.align		4
        /*0010*/ 	.word	0x00000000
	.align		4
        /*0014*/ 	.word	0xfffffffd
	.align		4
        /*0018*/ 	.word	0x00000000
	.align		4
        /*001c*/ 	.word	0xfffffffc


//--------------------- .nv.constant4             --------------------------
	.section	.nv.constant4,"a",@progbits
	.align	8
	.align		8
.nv.constant4:
        /*0000*/ 	.dword	_ZN76_INTERNAL_9d42b0b3_40_flash_fwd_hdim64_bf16_softcapall_sm80_cu_21e1f8cb_33334cuda3std3__45__cpo5beginE
	.align		8
        /*0008*/ 	.dword	_ZN76_INTERNAL_9d42b0b3_40_flash_fwd_hdim64_bf16_softcapall_sm80_cu_21e1f8cb_33334cuda3std3__45__cpo3endE
	.align		8
        /*0010*/ 	.dword	_ZN76_INTERNAL_9d42b0b3_40_flash_fwd_hdim64_bf16_softcapall_sm80_cu_21e1f8cb_33334cuda3std3__45__cpo6cbeginE
	.align		8
        /*0018*/ 	.dword	_ZN76_INTERNAL_9d42b0b3_40_flash_fwd_hdim64_bf16_softcapall_sm80_cu_21e1f8cb_33334cuda3std3__45__cpo4cendE
	.align		8
        /*0020*/ 	.dword	_ZN76_INTERNAL_9d42b0b3_40_flash_fwd_hdim64_bf16_softcapall_sm80_cu_21e1f8cb_33334cuda3std3__478_GLOBAL__N__9d42b0b3_40_flash_fwd_hdim64_bf16_softcapall_sm80_cu_21e1f8cb_33336ignoreE
	.align		8
        /*0028*/ 	.dword	_ZN76_INTERNAL_9d42b0b3_40_flash_fwd_hdim64_bf16_softcapall_sm80_cu_21e1f8cb_33334cuda3std3__419piecewise_constructE
	.align		8
        /*0030*/ 	.dword	_ZN76_INTERNAL_9d42b0b3_40_flash_fwd_hdim64_bf16_softcapall_sm80_cu_21e1f8cb_33334cuda3std3__48in_placeE
	.align		8
        /*0038*/ 	.dword	_ZN76_INTERNAL_9d42b0b3_40_flash_fwd_hdim64_bf16_softcapall_sm80_cu_21e1f8cb_33334cuda3std6ranges3__45__cpo4swapE
	.align		8
        /*0040*/ 	.dword	_ZN76_INTERNAL_9d42b0b3_40_flash_fwd_hdim64_bf16_softcapall_sm80_cu_21e1f8cb_33334cuda3std6ranges3__45__cpo9iter_moveE
	.align		8
        /*0048*/ 	.dword	_ZN76_INTERNAL_9d42b0b3_40_flash_fwd_hdim64_bf16_softcapall_sm80_cu_21e1f8cb_33334cute7productE
	.align		8
        /*0050*/ 	.dword	_ZN76_INTERNAL_9d42b0b3_40_flash_fwd_hdim64_bf16_softcapall_sm80_cu_21e1f8cb_33334cute1_E


//--------------------- .text._ZN7cutlass13device_kernelIN5flash19enable_sm80_to_sm89INS1_16FlashAttnFwdSm80INS1_25CollectiveMainloopFwdSm80ILi4ELi1ELb0EN4cute5tupleIJNS5_1CILi128EEENS7_ILi112EEENS7_ILi64EEEEEELi64ENS_10bfloat16_tEfNS_4arch4Sm80ELb0ELb0ELb1ELb0ELb0ELb0ELb1ELb0EEENS1_21CollectiveEpilogueFwdINS6_IJS8_SA_S9_EEENS6_IJNS7_ILi1EEESI_SI_EEESC_SE_Li128ELb0ELb1ELb0ELb0EEENS1_19SingleTileSchedulerILb0ELb0ELb1ELi128EEEEEEEEEvNT_6ParamsE --------------------------
	.section	.text._ZN7cutlass13device_kernelIN5flash19enable_sm80_to_sm89INS1_16FlashAttnFwdSm80INS1_25CollectiveMainloopFwdSm80ILi4ELi1ELb0EN4cute5tupleIJNS5_1CILi128EEENS7_ILi112EEENS7_ILi64EEEEEELi64ENS_10bfloat16_tEfNS_4arch4Sm80ELb0ELb0ELb1ELb0ELb0ELb0ELb1ELb0EEENS1_21CollectiveEpilogueFwdINS6_IJS8_SA_S9_EEENS6_IJNS7_ILi1EEESI_SI_EEESC_SE_Li128ELb0ELb1ELb0ELb0EEENS1_19SingleTileSchedulerILb0ELb0ELb1ELi128EEEEEEEEEvNT_6ParamsE,"ax",@progbits
	.align	128
.text._ZN7cutlass13device_kernelIN5flash19enable_sm80_to_sm89INS1_16FlashAttnFwdSm80INS1_25CollectiveMainloopFwdSm80ILi4ELi1ELb0EN4cute5tupleIJNS5_1CILi128EEENS7_ILi112EEENS7_ILi64EEEEEELi64ENS_10bfloat16_tEfNS_4arch4Sm80ELb0ELb0ELb1ELb0ELb0ELb0ELb1ELb0EEENS1_21CollectiveEpilogueFwdINS6_IJS8_SA_S9_EEENS6_IJNS7_ILi1EEESI_SI_EEESC_SE_Li128ELb0ELb1ELb0ELb0EEENS1_19SingleTileSchedulerILb0ELb0ELb1ELi128EEEEEEEEEvNT_6ParamsE:
        .type           _ZN7cutlass13device_kernelIN5flash19enable_sm80_to_sm89INS1_16FlashAttnFwdSm80INS1_25CollectiveMainloopFwdSm80ILi4ELi1ELb0EN4cute5tupleIJNS5_1CILi128EEENS7_ILi112EEENS7_ILi64EEEEEELi64ENS_10bfloat16_tEfNS_4arch4Sm80ELb0ELb0ELb1ELb0ELb0ELb0ELb1ELb0EEENS1_21CollectiveEpilogueFwdINS6_IJS8_SA_S9_EEENS6_IJNS7_ILi1EEESI_SI_EEESC_SE_Li128ELb0ELb1ELb0ELb0EEENS1_19SingleTileSchedulerILb0ELb0ELb1ELi128EEEEEEEEEvNT_6ParamsE,@function
        .size           _ZN7cutlass13device_kernelIN5flash19enable_sm80_to_sm89INS1_16FlashAttnFwdSm80INS1_25CollectiveMainloopFwdSm80ILi4ELi1ELb0EN4cute5tupleIJNS5_1CILi128EEENS7_ILi112EEENS7_ILi64EEEEEELi64ENS_10bfloat16_tEfNS_4arch4Sm80ELb0ELb0ELb1ELb0ELb0ELb0ELb1ELb0EEENS1_21CollectiveEpilogueFwdINS6_IJS8_SA_S9_EEENS6_IJNS7_ILi1EEESI_SI_EEESC_SE_Li128ELb0ELb1ELb0ELb0EEENS1_19SingleTileSchedulerILb0ELb0ELb1ELi128EEEEEEEEEvNT_6ParamsE,(.L_x_18 - _ZN7cutlass13device_kernelIN5flash19enable_sm80_to_sm89INS1_16FlashAttnFwdSm80INS1_25CollectiveMainloopFwdSm80ILi4ELi1ELb0EN4cute5tupleIJNS5_1CILi128EEENS7_ILi112EEENS7_ILi64EEEEEELi64ENS_10bfloat16_tEfNS_4arch4Sm80ELb0ELb0ELb1ELb0ELb0ELb0ELb1ELb0EEENS1_21CollectiveEpilogueFwdINS6_IJS8_SA_S9_EEENS6_IJNS7_ILi1EEESI_SI_EEESC_SE_Li128ELb0ELb1ELb0ELb0EEENS1_19SingleTileSchedulerILb0ELb0ELb1ELi128EEEEEEEEEvNT_6ParamsE)
        .other          _ZN7cutlass13device_kernelIN5flash19enable_sm80_to_sm89INS1_16FlashAttnFwdSm80INS1_25CollectiveMainloopFwdSm80ILi4ELi1ELb0EN4cute5tupleIJNS5_1CILi128EEENS7_ILi112EEENS7_ILi64EEEEEELi64ENS_10bfloat16_tEfNS_4arch4Sm80ELb0ELb0ELb1ELb0ELb0ELb0ELb1ELb0EEENS1_21CollectiveEpilogueFwdINS6_IJS8_SA_S9_EEENS6_IJNS7_ILi1EEESI_SI_EEESC_SE_Li128ELb0ELb1ELb0ELb0EEENS1_19SingleTileSchedulerILb0ELb0ELb1ELi128EEEEEEEEEvNT_6ParamsE,@"STO_CUDA_ENTRY STV_DEFAULT"
_ZN7cutlass13device_kernelIN5flash19enable_sm80_to_sm89INS1_16FlashAttnFwdSm80INS1_25CollectiveMainloopFwdSm80ILi4ELi1ELb0EN4cute5tupleIJNS5_1CILi128EEENS7_ILi112EEENS7_ILi64EEEEEELi64ENS_10bfloat16_tEfNS_4arch4Sm80ELb0ELb0ELb1ELb0ELb0ELb0ELb1ELb0EEENS1_21CollectiveEpilogueFwdINS6_IJS8_SA_S9_EEENS6_IJNS7_ILi1EEESI_SI_EEESC_SE_Li128ELb0ELb1ELb0ELb0EEENS1_19SingleTileSchedulerILb0ELb0ELb1ELi128EEEEEEEEEvNT_6ParamsE:
[----:B------:R-:W-:Y:S01]  /*0000*/  LDC R1, c[0x0][0x37c] ;  /* 0x0000df00ff017b82 */ /* 0x000fe20000000800 */
[----:B------:R-:W-:Y:S05]  /*0010*/  EXIT ;  /* 0x000000000000794d */ /* 0x000fea0003800000 */
.L_x_0:
[----:B------:R-:W-:-:S00]  /*0020*/  BRA `(.L_x_0) ;  /* 0xfffffffc00fc7947 */ /* 0x000fc0000383ffff */
[----:B------:R-:W-:-:S00]  /*0030*/  NOP ;  /* 0x0000000000007918 */ /* 0x000fc00000000000 */
        /* <DEDUP_REMOVED lines=12> */
.L_x_18:


//--------------------- .text._ZN7cutlass13device_kernelIN5flash19enable_sm80_to_sm89INS1_16FlashAttnFwdSm80INS1_25CollectiveMainloopFwdSm80ILi4ELi1ELb0EN4cute5tupleIJNS5_1CILi128EEENS7_ILi112EEENS7_ILi64EEEEEELi64ENS_10bfloat16_tEfNS_4arch4Sm80ELb0ELb0ELb1ELb1ELb0ELb0ELb1ELb0EEENS1_21CollectiveEpilogueFwdINS6_IJS8_SA_S9_EEENS6_IJNS7_ILi1EEESI_SI_EEESC_SE_Li128ELb1ELb1ELb0ELb0EEENS1_19SingleTileSchedulerILb1ELb0ELb1ELi128EEEEEEEEEvNT_6ParamsE --------------------------
	.section	.text._ZN7cutlass13device_kernelIN5flash19enable_sm80_to_sm89INS1_16FlashAttnFwdSm80INS1_25CollectiveMainloopFwdSm80ILi4ELi1ELb0EN4cute5tupleIJNS5_1CILi128EEENS7_ILi112EEENS7_ILi64EEEEEELi64ENS_10bfloat16_tEfNS_4arch4Sm80ELb0ELb0ELb1ELb1ELb0ELb0ELb1ELb0EEENS1_21CollectiveEpilogueFwdINS6_IJS8_SA_S9_EEENS6_IJNS7_ILi1EEESI_SI_EEESC_SE_Li128ELb1ELb1ELb0ELb0EEENS1_19SingleTileSchedulerILb1ELb0ELb1ELi128EEEEEEEEEvNT_6ParamsE,"ax",@progbits
	.align	128
.text._ZN7cutlass13device_kernelIN5flash19enable_sm80_to_sm89INS1_16FlashAttnFwdSm80INS1_25CollectiveMainloopFwdSm80ILi4ELi1ELb0EN4cute5tupleIJNS5_1CILi128EEENS7_ILi112EEENS7_ILi64EEEEEELi64ENS_10bfloat16_tEfNS_4arch4Sm80ELb0ELb0ELb1ELb1ELb0ELb0ELb1ELb0EEENS1_21CollectiveEpilogueFwdINS6_IJS8_SA_S9_EEENS6_IJNS7_ILi1EEESI_SI_EEESC_SE_Li128ELb1ELb1ELb0ELb0EEENS1_19SingleTileSchedulerILb1ELb0ELb1ELi128EEEEEEEEEvNT_6ParamsE:
        .type           _ZN7cutlass13device_kernelIN5flash19enable_sm80_to_sm89INS1_16FlashAttnFwdSm80INS1_25CollectiveMainloopFwdSm80ILi4ELi1ELb0EN4cute5tupleIJNS5_1CILi128EEENS7_ILi112EEENS7_ILi64EEEEEELi64ENS_10bfloat16_tEfNS_4arch4Sm80ELb0ELb0ELb1ELb1ELb0ELb0ELb1ELb0EEENS1_21CollectiveEpilogueFwdINS6_IJS8_SA_S9_EEENS6_IJNS7_ILi1EEESI_SI_EEESC_SE_Li128ELb1ELb1ELb0ELb0EEENS1_19SingleTileSchedulerILb1ELb0ELb1ELi128EEEEEEEEEvNT_6ParamsE,@function
        .size           _ZN7cutlass13device_kernelIN5flash19enable_sm80_to_sm89INS1_16FlashAttnFwdSm80INS1_25CollectiveMainloopFwdSm80ILi4ELi1ELb0EN4cute5tupleIJNS5_1CILi128EEENS7_ILi112EEENS7_ILi64EEEEEELi64ENS_10bfloat16_tEfNS_4arch4Sm80ELb0ELb0ELb1ELb1ELb0ELb0ELb1ELb0EEENS1_21CollectiveEpilogueFwdINS6_IJS8_SA_S9_EEENS6_IJNS7_ILi1EEESI_SI_EEESC_SE_Li128ELb1ELb1ELb0ELb0EEENS1_19SingleTileSchedulerILb1ELb0ELb1ELi128EEEEEEEEEvNT_6ParamsE,(.L_x_19 - _ZN7cutlass13device_kernelIN5flash19enable_sm80_to_sm89INS1_16FlashAttnFwdSm80INS1_25CollectiveMainloopFwdSm80ILi4ELi1ELb0EN4cute5tupleIJNS5_1CILi128EEENS7_ILi112EEENS7_ILi64EEEEEELi64ENS_10bfloat16_tEfNS_4arch4Sm80ELb0ELb0ELb1ELb1ELb0ELb0ELb1ELb0EEENS1_21CollectiveEpilogueFwdINS6_IJS8_SA_S9_EEENS6_IJNS7_ILi1EEESI_SI_EEESC_SE_Li128ELb1ELb1ELb0ELb0EEENS1_19SingleTileSchedulerILb1ELb0ELb1ELi128EEEEEEEEEvNT_6ParamsE)
        .other          _ZN7cutlass13device_kernelIN5flash19enable_sm80_to_sm89INS1_16FlashAttnFwdSm80INS1_25CollectiveMainloopFwdSm80ILi4ELi1ELb0EN4cute5tupleIJNS5_1CILi128EEENS7_ILi112EEENS7_ILi64EEEEEELi64ENS_10bfloat16_tEfNS_4arch4Sm80ELb0ELb0ELb1ELb1ELb0ELb0ELb1ELb0EEENS1_21CollectiveEpilogueFwdINS6_IJS8_SA_S9_EEENS6_IJNS7_ILi1EEESI_SI_EEESC_SE_Li128ELb1ELb1ELb0ELb0EEENS1_19SingleTileSchedulerILb1ELb0ELb1ELi128EEEEEEEEEvNT_6ParamsE,@"STO_CUDA_ENTRY STV_DEFAULT"
_ZN7cutlass13device_kernelIN5flash19enable_sm80_to_sm89INS1_16FlashAttnFwdSm80INS1_25CollectiveMainloopFwdSm80ILi4ELi1ELb0EN4cute5tupleIJNS5_1CILi128EEENS7_ILi112EEENS7_ILi64EEEEEELi64ENS_10bfloat16_tEfNS_4arch4Sm80ELb0ELb0ELb1ELb1ELb0ELb0ELb1ELb0EEENS1_21CollectiveEpilogueFwdINS6_IJS8_SA_S9_EEENS6_IJNS7_ILi1EEESI_SI_EEESC_SE_Li128ELb1ELb1ELb0ELb0EEENS1_19SingleTileSchedulerILb1ELb0ELb1ELi128EEEEEEEEEvNT_6ParamsE:
[----:B------:R-:W-:Y:S01]  /*0000*/  LDC R1, c[0x0][0x37c] ;  /* 0x0000df00ff017b82 */ /* 0x000fe20000000800 */
[----:B------:R-:W-:Y:S05]  /*0010*/  EXIT ;  /* 0x000000000000794d */ /* 0x000fea0003800000 */
.L_x_1:
        /* <DEDUP_REMOVED lines=14> */
.L_x_19:


//--------------------- .text._ZN7cutlass13device_kernelIN5flash19enable_sm80_to_sm89INS1_16FlashAttnFwdSm80INS1_25CollectiveMainloopFwdSm80ILi4ELi1ELb0EN4cute5tupleIJNS5_1CILi128EEENS7_ILi112EEENS7_ILi64EEEEEELi64ENS_10bfloat16_tEfNS_4arch4Sm80ELb0ELb0ELb1ELb1ELb0ELb1ELb1ELb0EEENS1_21CollectiveEpilogueFwdINS6_IJS8_SA_S9_EEENS6_IJNS7_ILi1EEESI_SI_EEESC_SE_Li128ELb1ELb1ELb0ELb0EEENS1_19SingleTileSchedulerILb1ELb0ELb1ELi128EEEEEEEEEvNT_6ParamsE --------------------------
	.section	.text._ZN7cutlass13device_kernelIN5flash19enable_sm80_to_sm89INS1_16FlashAttnFwdSm80INS1_25CollectiveMainloopFwdSm80ILi4ELi1ELb0EN4cute5tupleIJNS5_1CILi128EEENS7_ILi112EEENS7_ILi64EEEEEELi64ENS_10bfloat16_tEfNS_4arch4Sm80ELb0ELb0ELb1ELb1ELb0ELb1ELb1ELb0EEENS1_21CollectiveEpilogueFwdINS6_IJS8_SA_S9_EEENS6_IJNS7_ILi1EEESI_SI_EEESC_SE_Li128ELb1ELb1ELb0ELb0EEENS1_19SingleTileSchedulerILb1ELb0ELb1ELi128EEEEEEEEEvNT_6ParamsE,"ax",@progbits
	.align	128
.text._ZN7cutlass13device_kernelIN5flash19enable_sm80_to_sm89INS1_16FlashAttnFwdSm80INS1_25CollectiveMainloopFwdSm80ILi4ELi1ELb0EN4cute5tupleIJNS5_1CILi128EEENS7_ILi112EEENS7_ILi64EEEEEELi64ENS_10bfloat16_tEfNS_4arch4Sm80ELb0ELb0ELb1ELb1ELb0ELb1ELb1ELb0EEENS1_21CollectiveEpilogueFwdINS6_IJS8_SA_S9_EEENS6_IJNS7_ILi1EEESI_SI_EEESC_SE_Li128ELb1ELb1ELb0ELb0EEENS1_19SingleTileSchedulerILb1ELb0ELb1ELi128EEEEEEEEEvNT_6ParamsE:
        .type           _ZN7cutlass13device_kernelIN5flash19enable_sm80_to_sm89INS1_16FlashAttnFwdSm80INS1_25CollectiveMainloopFwdSm80ILi4ELi1ELb0EN4cute5tupleIJNS5_1CILi128EEENS7_ILi112EEENS7_ILi64EEEEEELi64ENS_10bfloat16_tEfNS_4arch4Sm80ELb0ELb0ELb1ELb1ELb0ELb1ELb1ELb0EEENS1_21CollectiveEpilogueFwdINS6_IJS8_SA_S9_EEENS6_IJNS7_ILi1EEESI_SI_EEESC_SE_Li128ELb1ELb1ELb0ELb0EEENS1_19SingleTileSchedulerILb1ELb0ELb1ELi128EEEEEEEEEvNT_6ParamsE,@function
        .size           _ZN7cutlass13device_kernelIN5flash19enable_sm80_to_sm89INS1_16FlashAttnFwdSm80INS1_25CollectiveMainloopFwdSm80ILi4ELi1ELb0EN4cute5tupleIJNS5_1CILi128EEENS7_ILi112EEENS7_ILi64EEEEEELi64ENS_10bfloat16_tEfNS_4arch4Sm80ELb0ELb0ELb1ELb1ELb0ELb1ELb1ELb0EEENS1_21CollectiveEpilogueFwdINS6_IJS8_SA_S9_EEENS6_IJNS7_ILi1EEESI_SI_EEESC_SE_Li128ELb1ELb1ELb0ELb0EEENS1_19SingleTileSchedulerILb1ELb0ELb1ELi128EEEEEEEEEvNT_6ParamsE,(.L_x_20 - _ZN7cutlass13device_kernelIN5flash19enable_sm80_to_sm89INS1_16FlashAttnFwdSm80INS1_25CollectiveMainloopFwdSm80ILi4ELi1ELb0EN4cute5tupleIJNS5_1CILi128EEENS7_ILi112EEENS7_ILi64EEEEEELi64ENS_10bfloat16_tEfNS_4arch4Sm80ELb0ELb0ELb1ELb1ELb0ELb1ELb1ELb0EEENS1_21CollectiveEpilogueFwdINS6_IJS8_SA_S9_EEENS6_IJNS7_ILi1EEESI_SI_EEESC_SE_Li128ELb1ELb1ELb0ELb0EEENS1_19SingleTileSchedulerILb1ELb0ELb1ELi128EEEEEEEEEvNT_6ParamsE)
        .other          _ZN7cutlass13device_kernelIN5flash19enable_sm80_to_sm89INS1_16FlashAttnFwdSm80INS1_25CollectiveMainloopFwdSm80ILi4ELi1ELb0EN4cute5tupleIJNS5_1CILi128EEENS7_ILi112EEENS7_ILi64EEEEEELi64ENS_10bfloat16_tEfNS_4arch4Sm80ELb0ELb0ELb1ELb1ELb0ELb1ELb1ELb0EEENS1_21CollectiveEpilogueFwdINS6_IJS8_SA_S9_EEENS6_IJNS7_ILi1EEESI_SI_EEESC_SE_Li128ELb1ELb1ELb0ELb0EEENS1_19SingleTileSchedulerILb1ELb0ELb1ELi128EEEEEEEEEvNT_6ParamsE,@"STO_CUDA_ENTRY STV_DEFAULT"
_ZN7cutlass13device_kernelIN5flash19enable_sm80_to_sm89INS1_16FlashAttnFwdSm80INS1_25CollectiveMainloopFwdSm80ILi4ELi1ELb0EN4cute5tupleIJNS5_1CILi128EEENS7_ILi112EEENS7_ILi64EEEEEELi64ENS_10bfloat16_tEfNS_4arch4Sm80ELb0ELb0ELb1ELb1ELb0ELb1ELb1ELb0EEENS1_21CollectiveEpilogueFwdINS6_IJS8_SA_S9_EEENS6_IJNS7_ILi1EEESI_SI_EEESC_SE_Li128ELb1ELb1ELb0ELb0EEENS1_19SingleTileSchedulerILb1ELb0ELb1ELi128EEEEEEEEEvNT_6ParamsE:
[----:B------:R-:W-:Y:S01]  /*0000*/  LDC R1, c[0x0][0x37c] ;  /* 0x0000df00ff017b82 */ /* 0x000fe20000000800 */
[----:B------:R-:W-:Y:S05]  /*0010*/  EXIT ;  /* 0x000000000000794d */ /* 0x000fea0003800000 */
.L_x_2:
        /* <DEDUP_REMOVED lines=14> */
.L_x_20:


//--------------------- .text._ZN7cutlass13device_kernelIN5flash19enable_sm80_to_sm89INS1_16FlashAttnFwdSm80INS1_25CollectiveMainloopFwdSm80ILi4ELi1ELb0EN4cute5tupleIJNS5_1CILi128EEENS7_ILi96EEENS7_ILi64EEEEEELi64ENS_10bfloat16_tEfNS_4arch4Sm80ELb0ELb1ELb1ELb0ELb0ELb0ELb1ELb0EEENS1_21CollectiveEpilogueFwdINS6_IJS8_SA_S9_EEENS6_IJNS7_ILi1EEESI_SI_EEESC_SE_Li128ELb0ELb1ELb0ELb0EEENS1_19SingleTileSchedulerILb0ELb0ELb1ELi128EEEEEEEEEvNT_6ParamsE --------------------------
	.section	.text._ZN7cutlass13device_kernelIN5flash19enable_sm80_to_sm89INS1_16FlashAttnFwdSm80INS1_25CollectiveMainloopFwdSm80ILi4ELi1ELb0EN4cute5tupleIJNS5_1CILi128EEENS7_ILi96EEENS7_ILi64EEEEEELi64ENS_10bfloat16_tEfNS_4arch4Sm80ELb0ELb1ELb1ELb0ELb0ELb0ELb1ELb0EEENS1_21CollectiveEpilogueFwdINS6_IJS8_SA_S9_EEENS6_IJNS7_ILi1EEESI_SI_EEESC_SE_Li128ELb0ELb1ELb0ELb0EEENS1_19SingleTileSchedulerILb0ELb0ELb1ELi128EEEEEEEEEvNT_6ParamsE,"ax",@progbits
	.align	128
.text._ZN7cutlass13device_kernelIN5flash19enable_sm80_to_sm89INS1_16FlashAttnFwdSm80INS1_25CollectiveMainloopFwdSm80ILi4ELi1ELb0EN4cute5tupleIJNS5_1CILi128EEENS7_ILi96EEENS7_ILi64EEEEEELi64ENS_10bfloat16_tEfNS_4arch4Sm80ELb0ELb1ELb1ELb0ELb0ELb0ELb1ELb0EEENS1_21CollectiveEpilogueFwdINS6_IJS8_SA_S9_EEENS6_IJNS7_ILi1EEESI_SI_EEESC_SE_Li128ELb0ELb1ELb0ELb0EEENS1_19SingleTileSchedulerILb0ELb0ELb1ELi128EEEEEEEEEvNT_6ParamsE:
        .type           _ZN7cutlass13device_kernelIN5flash19enable_sm80_to_sm89INS1_16FlashAttnFwdSm80INS1_25CollectiveMainloopFwdSm80ILi4ELi1ELb0EN4cute5tupleIJNS5_1CILi128EEENS7_ILi96EEENS7_ILi64EEEEEELi64ENS_10bfloat16_tEfNS_4arch4Sm80ELb0ELb1ELb1ELb0ELb0ELb0ELb1ELb0EEENS1_21CollectiveEpilogueFwdINS6_IJS8_SA_S9_EEENS6_IJNS7_ILi1EEESI_SI_EEESC_SE_Li128ELb0ELb1ELb0ELb0EEENS1_19SingleTileSchedulerILb0ELb0ELb1ELi128EEEEEEEEEvNT_6ParamsE,@function
        .size           _ZN7cutlass13device_kernelIN5flash19enable_sm80_to_sm89INS1_16FlashAttnFwdSm80INS1_25CollectiveMainloopFwdSm80ILi4ELi1ELb0EN4cute5tupleIJNS5_1CILi128EEENS7_ILi96EEENS7_ILi64EEEEEELi64ENS_10bfloat16_tEfNS_4arch4Sm80ELb0ELb1ELb1ELb0ELb0ELb0ELb1ELb0EEENS1_21CollectiveEpilogueFwdINS6_IJS8_SA_S9_EEENS6_IJNS7_ILi1EEESI_SI_EEESC_SE_Li128ELb0ELb1ELb0ELb0EEENS1_19SingleTileSchedulerILb0ELb0ELb1ELi128EEEEEEEEEvNT_6ParamsE,(.L_x_21 - _ZN7cutlass13device_kernelIN5flash19enable_sm80_to_sm89INS1_16FlashAttnFwdSm80INS1_25CollectiveMainloopFwdSm80ILi4ELi1ELb0EN4cute5tupleIJNS5_1CILi128EEENS7_ILi96EEENS7_ILi64EEEEEELi64ENS_10bfloat16_tEfNS_4arch4Sm80ELb0ELb1ELb1ELb0ELb0ELb0ELb1ELb0EEENS1_21CollectiveEpilogueFwdINS6_IJS8_SA_S9_EEENS6_IJNS7_ILi1EEESI_SI_EEESC_SE_Li128ELb0ELb1ELb0ELb0EEENS1_19SingleTileSchedulerILb0ELb0ELb1ELi128EEEEEEEEEvNT_6ParamsE)
        .other          _ZN7cutlass13device_kernelIN5flash19enable_sm80_to_sm89INS1_16FlashAttnFwdSm80INS1_25CollectiveMainloopFwdSm80ILi4ELi1ELb0EN4cute5tupleIJNS5_1CILi128EEENS7_ILi96EEENS7_ILi64EEEEEELi64ENS_10bfloat16_tEfNS_4arch4Sm80ELb0ELb1ELb1ELb0ELb0ELb0ELb1ELb0EEENS1_21CollectiveEpilogueFwdINS6_IJS8_SA_S9_EEENS6_IJNS7_ILi1EEESI_SI_EEESC_SE_Li128ELb0ELb1ELb0ELb0EEENS1_19SingleTileSchedulerILb0ELb0ELb1ELi128EEEEEEEEEvNT_6ParamsE,@"STO_CUDA_ENTRY STV_DEFAULT"
_ZN7cutlass13device_kernelIN5flash19enable_sm80_to_sm89INS1_16FlashAttnFwdSm80INS1_25CollectiveMainloopFwdSm80ILi4ELi1ELb0EN4cute5tupleIJNS5_1CILi128EEENS7_ILi96EEENS7_ILi64EEEEEELi64ENS_10bfloat16_tEfNS_4arch4Sm80ELb0ELb1ELb1ELb0ELb0ELb0ELb1ELb0EEENS1_21CollectiveEpilogueFwdINS6_IJS8_SA_S9_EEENS6_IJNS7_ILi1EEESI_SI_EEESC_SE_Li128ELb0ELb1ELb0ELb0EEENS1_19SingleTileSchedulerILb0ELb0ELb1ELi128EEEEEEEEEvNT_6ParamsE:
[----:B------:R-:W-:Y:S01]  /*0000*/  LDC R1, c[0x0][0x37c] ;  /* 0x0000df00ff017b82 */ /* 0x000fe20000000800 */
[----:B------:R-:W-:Y:S05]  /*0010*/  EXIT ;  /* 0x000000000000794d */ /* 0x000fea0003800000 */
.L_x_3:
        /* <DEDUP_REMOVED lines=14> */
.L_x_21:


//--------------------- .text._ZN7cutlass13device_kernelIN5flash19enable_sm80_to_sm89INS1_16FlashAttnFwdSm80INS1_25CollectiveMainloopFwdSm80ILi4ELi1ELb0EN4cute5tupleIJNS5_1CILi128EEENS7_ILi96EEENS7_ILi64EEEEEELi64ENS_10bfloat16_tEfNS_4arch4Sm80ELb0ELb1ELb1ELb1ELb0ELb0ELb1ELb0EEENS1_21CollectiveEpilogueFwdINS6_IJS8_SA_S9_EEENS6_IJNS7_ILi1EEESI_SI_EEESC_SE_Li128ELb1ELb1ELb0ELb0EEENS1_19SingleTileSchedulerILb1ELb0ELb1ELi128EEEEEEEEEvNT_6ParamsE --------------------------
	.section	.text._ZN7cutlass13device_kernelIN5flash19enable_sm80_to_sm89INS1_16FlashAttnFwdSm80INS1_25CollectiveMainloopFwdSm80ILi4ELi1ELb0EN4cute5tupleIJNS5_1CILi128EEENS7_ILi96EEENS7_ILi64EEEEEELi64ENS_10bfloat16_tEfNS_4arch4Sm80ELb0ELb1ELb1ELb1ELb0ELb0ELb1ELb0EEENS1_21CollectiveEpilogueFwdINS6_IJS8_SA_S9_EEENS6_IJNS7_ILi1EEESI_SI_EEESC_SE_Li128ELb1ELb1ELb0ELb0EEENS1_19SingleTileSchedulerILb1ELb0ELb1ELi128EEEEEEEEEvNT_6ParamsE,"ax",@progbits
	.align	128
.text._ZN7cutlass13device_kernelIN5flash19enable_sm80_to_sm89INS1_16FlashAttnFwdSm80INS1_25CollectiveMainloopFwdSm80ILi4ELi1ELb0EN4cute5tupleIJNS5_1CILi128EEENS7_ILi96EEENS7_ILi64EEEEEELi64ENS_10bfloat16_tEfNS_4arch4Sm80ELb0ELb1ELb1ELb1ELb0ELb0ELb1ELb0EEENS1_21CollectiveEpilogueFwdINS6_IJS8_SA_S9_EEENS6_IJNS7_ILi1EEESI_SI_EEESC_SE_Li128ELb1ELb1ELb0ELb0EEENS1_19SingleTileSchedulerILb1ELb0ELb1ELi128EEEEEEEEEvNT_6ParamsE:
        .type           _ZN7cutlass13device_kernelIN5flash19enable_sm80_to_sm89INS1_16FlashAttnFwdSm80INS1_25CollectiveMainloopFwdSm80ILi4ELi1ELb0EN4cute5tupleIJNS5_1CILi128EEENS7_ILi96EEENS7_ILi64EEEEEELi64ENS_10bfloat16_tEfNS_4arch4Sm80ELb0ELb1ELb1ELb1ELb0ELb0ELb1ELb0EEENS1_21CollectiveEpilogueFwdINS6_IJS8_SA_S9_EEENS6_IJNS7_ILi1EEESI_SI_EEESC_SE_Li128ELb1ELb1ELb0ELb0EEENS1_19SingleTileSchedulerILb1ELb0ELb1ELi128EEEEEEEEEvNT_6ParamsE,@function
        .size           _ZN7cutlass13device_kernelIN5flash19enable_sm80_to_sm89INS1_16FlashAttnFwdSm80INS1_25CollectiveMainloopFwdSm80ILi4ELi1ELb0EN4cute5tupleIJNS5_1CILi128EEENS7_ILi96EEENS7_ILi64EEEEEELi64ENS_10bfloat16_tEfNS_4arch4Sm80ELb0ELb1ELb1ELb1ELb0ELb0ELb1ELb0EEENS1_21CollectiveEpilogueFwdINS6_IJS8_SA_S9_EEENS6_IJNS7_ILi1EEESI_SI_EEESC_SE_Li128ELb1ELb1ELb0ELb0EEENS1_19SingleTileSchedulerILb1ELb0ELb1ELi128EEEEEEEEEvNT_6ParamsE,(.L_x_22 - _ZN7cutlass13device_kernelIN5flash19enable_sm80_to_sm89INS1_16FlashAttnFwdSm80INS1_25CollectiveMainloopFwdSm80ILi4ELi1ELb0EN4cute5tupleIJNS5_1CILi128EEENS7_ILi96EEENS7_ILi64EEEEEELi64ENS_10bfloat16_tEfNS_4arch4Sm80ELb0ELb1ELb1ELb1ELb0ELb0ELb1ELb0EEENS1_21CollectiveEpilogueFwdINS6_IJS8_SA_S9_EEENS6_IJNS7_ILi1EEESI_SI_EEESC_SE_Li128ELb1ELb1ELb0ELb0EEENS1_19SingleTileSchedulerILb1ELb0ELb1ELi128EEEEEEEEEvNT_6ParamsE)
        .other          _ZN7cutlass13device_kernelIN5flash19enable_sm80_to_sm89INS1_16FlashAttnFwdSm80INS1_25CollectiveMainloopFwdSm80ILi4ELi1ELb0EN4cute5tupleIJNS5_1CILi128EEENS7_ILi96EEENS7_ILi64EEEEEELi64ENS_10bfloat16_tEfNS_4arch4Sm80ELb0ELb1ELb1ELb1ELb0ELb0ELb1ELb0EEENS1_21CollectiveEpilogueFwdINS6_IJS8_SA_S9_EEENS6_IJNS7_ILi1EEESI_SI_EEESC_SE_Li128ELb1ELb1ELb0ELb0EEENS1_19SingleTileSchedulerILb1ELb0ELb1ELi128EEEEEEEEEvNT_6ParamsE,@"STO_CUDA_ENTRY STV_DEFAULT"
_ZN7cutlass13device_kernelIN5flash19enable_sm80_to_sm89INS1_16FlashAttnFwdSm80INS1_25CollectiveMainloopFwdSm80ILi4ELi1ELb0EN4cute5tupleIJNS5_1CILi128EEENS7_ILi96EEENS7_ILi64EEEEEELi64ENS_10bfloat16_tEfNS_4arch4Sm80ELb0ELb1ELb1ELb1ELb0ELb0ELb1ELb0EEENS1_21CollectiveEpilogueFwdINS6_IJS8_SA_S9_EEENS6_IJNS7_ILi1EEESI_SI_EEESC_SE_Li128ELb1ELb1ELb0ELb0EEENS1_19SingleTileSchedulerILb1ELb0ELb1ELi128EEEEEEEEEvNT_6ParamsE:
[----:B------:R-:W-:Y:S01]  /*0000*/  LDC R1, c[0x0][0x37c] ;  /* 0x0000df00ff017b82 */ /* 0x000fe20000000800 */
[----:B------:R-:W-:Y:S05]  /*0010*/  EXIT ;  /* 0x000000000000794d */ /* 0x000fea0003800000 */
.L_x_4:
        /* <DEDUP_REMOVED lines=14> */
.L_x_22:


//--------------------- .text._ZN7cutlass13device_kernelIN5flash19enable_sm80_to_sm89INS1_16FlashAttnFwdSm80INS1_25CollectiveMainloopFwdSm80ILi4ELi1ELb0EN4cute5tupleIJNS5_1CILi128EEENS7_ILi96EEENS7_ILi64EEEEEELi64ENS_10bfloat16_tEfNS_4arch4Sm80ELb0ELb1ELb1ELb1ELb0ELb1ELb1ELb0EEENS1_21CollectiveEpilogueFwdINS6_IJS8_SA_S9_EEENS6_IJNS7_ILi1EEESI_SI_EEESC_SE_Li128ELb1ELb1ELb0ELb0EEENS1_19SingleTileSchedulerILb1ELb0ELb1ELi128EEEEEEEEEvNT_6ParamsE --------------------------
	.section	.text._ZN7cutlass13device_kernelIN5flash19enable_sm80_to_sm89INS1_16FlashAttnFwdSm80INS1_25CollectiveMainloopFwdSm80ILi4ELi1ELb0EN4cute5tupleIJNS5_1CILi128EEENS7_ILi96EEENS7_ILi64EEEEEELi64ENS_10bfloat16_tEfNS_4arch4Sm80ELb0ELb1ELb1ELb1ELb0ELb1ELb1ELb0EEENS1_21CollectiveEpilogueFwdINS6_IJS8_SA_S9_EEENS6_IJNS7_ILi1EEESI_SI_EEESC_SE_Li128ELb1ELb1ELb0ELb0EEENS1_19SingleTileSchedulerILb1ELb0ELb1ELi128EEEEEEEEEvNT_6ParamsE,"ax",@progbits
	.align	128
.text._ZN7cutlass13device_kernelIN5flash19enable_sm80_to_sm89INS1_16FlashAttnFwdSm80INS1_25CollectiveMainloopFwdSm80ILi4ELi1ELb0EN4cute5tupleIJNS5_1CILi128EEENS7_ILi96EEENS7_ILi64EEEEEELi64ENS_10bfloat16_tEfNS_4arch4Sm80ELb0ELb1ELb1ELb1ELb0ELb1ELb1ELb0EEENS1_21CollectiveEpilogueFwdINS6_IJS8_SA_S9_EEENS6_IJNS7_ILi1EEESI_SI_EEESC_SE_Li128ELb1ELb1ELb0ELb0EEENS1_19SingleTileSchedulerILb1ELb0ELb1ELi128EEEEEEEEEvNT_6ParamsE:
        .type           _ZN7cutlass13device_kernelIN5flash19enable_sm80_to_sm89INS1_16FlashAttnFwdSm80INS1_25CollectiveMainloopFwdSm80ILi4ELi1ELb0EN4cute5tupleIJNS5_1CILi128EEENS7_ILi96EEENS7_ILi64EEEEEELi64ENS_10bfloat16_tEfNS_4arch4Sm80ELb0ELb1ELb1ELb1ELb0ELb1ELb1ELb0EEENS1_21CollectiveEpilogueFwdINS6_IJS8_SA_S9_EEENS6_IJNS7_ILi1EEESI_SI_EEESC_SE_Li128ELb1ELb1ELb0ELb0EEENS1_19SingleTileSchedulerILb1ELb0ELb1ELi128EEEEEEEEEvNT_6ParamsE,@function
        .size           _ZN7cutlass13device_kernelIN5flash19enable_sm80_to_sm89INS1_16FlashAttnFwdSm80INS1_25CollectiveMainloopFwdSm80ILi4ELi1ELb0EN4cute5tupleIJNS5_1CILi128EEENS7_ILi96EEENS7_ILi64EEEEEELi64ENS_10bfloat16_tEfNS_4arch4Sm80ELb0ELb1ELb1ELb1ELb0ELb1ELb1ELb0EEENS1_21CollectiveEpilogueFwdINS6_IJS8_SA_S9_EEENS6_IJNS7_ILi1EEESI_SI_EEESC_SE_Li128ELb1ELb1ELb0ELb0EEENS1_19SingleTileSchedulerILb1ELb0ELb1ELi128EEEEEEEEEvNT_6ParamsE,(.L_x_23 - _ZN7cutlass13device_kernelIN5flash19enable_sm80_to_sm89INS1_16FlashAttnFwdSm80INS1_25CollectiveMainloopFwdSm80ILi4ELi1ELb0EN4cute5tupleIJNS5_1CILi128EEENS7_ILi96EEENS7_ILi64EEEEEELi64ENS_10bfloat16_tEfNS_4arch4Sm80ELb0ELb1ELb1ELb1ELb0ELb1ELb1ELb0EEENS1_21CollectiveEpilogueFwdINS6_IJS8_SA_S9_EEENS6_IJNS7_ILi1EEESI_SI_EEESC_SE_Li128ELb1ELb1ELb0ELb0EEENS1_19SingleTileSchedulerILb1ELb0ELb1ELi128EEEEEEEEEvNT_6ParamsE)
        .other          _ZN7cutlass13device_kernelIN5flash19enable_sm80_to_sm89INS1_16FlashAttnFwdSm80INS1_25CollectiveMainloopFwdSm80ILi4ELi1ELb0EN4cute5tupleIJNS5_1CILi128EEENS7_ILi96EEENS7_ILi64EEEEEELi64ENS_10bfloat16_tEfNS_4arch4Sm80ELb0ELb1ELb1ELb1ELb0ELb1ELb1ELb0EEENS1_21CollectiveEpilogueFwdINS6_IJS8_SA_S9_EEENS6_IJNS7_ILi1EEESI_SI_EEESC_SE_Li128ELb1ELb1ELb0ELb0EEENS1_19SingleTileSchedulerILb1ELb0ELb1ELi128EEEEEEEEEvNT_6ParamsE,@"STO_CUDA_ENTRY STV_DEFAULT"
_ZN7cutlass13device_kernelIN5flash19enable_sm80_to_sm89INS1_16FlashAttnFwdSm80INS1_25CollectiveMainloopFwdSm80ILi4ELi1ELb0EN4cute5tupleIJNS5_1CILi128EEENS7_ILi96EEENS7_ILi64EEEEEELi64ENS_10bfloat16_tEfNS_4arch4Sm80ELb0ELb1ELb1ELb1ELb0ELb1ELb1ELb0EEENS1_21CollectiveEpilogueFwdINS6_IJS8_SA_S9_EEENS6_IJNS7_ILi1EEESI_SI_EEESC_SE_Li128ELb1ELb1ELb0ELb0EEENS1_19SingleTileSchedulerILb1ELb0ELb1ELi128EEEEEEEEEvNT_6ParamsE:
[----:B------:R-:W-:Y:S01]  /*0000*/  LDC R1, c[0x0][0x37c] ;  /* 0x0000df00ff017b82 */ /* 0x000fe20000000800 */
[----:B------:R-:W-:Y:S05]  /*0010*/  EXIT ;  /* 0x000000000000794d */ /* 0x000fea0003800000 */
.L_x_5:
        /* <DEDUP_REMOVED lines=14> */
.L_x_23:


//--------------------- .text._ZN7cutlass13device_kernelIN5flash19enable_sm80_to_sm89INS1_16FlashAttnFwdSm80INS1_25CollectiveMainloopFwdSm80ILi4ELi1ELb0EN4cute5tupleIJNS5_1CILi128EEENS7_ILi112EEENS7_ILi64EEEEEELi64ENS_10bfloat16_tEfNS_4arch4Sm80ELb1ELb0ELb1ELb0ELb0ELb0ELb1ELb0EEENS1_21CollectiveEpilogueFwdINS6_IJS8_SA_S9_EEENS6_IJNS7_ILi1EEESI_SI_EEESC_SE_Li128ELb0ELb1ELb0ELb0EEENS1_30DynamicPersistentTileSchedulerILi128ELi128ELb0ELb1ELb0EEEEEEEEEvNT_6ParamsE --------------------------
	.section	.text._ZN7cutlass13device_kernelIN5flash19enable_sm80_to_sm89INS1_16FlashAttnFwdSm80INS1_25CollectiveMainloopFwdSm80ILi4ELi1ELb0EN4cute5tupleIJNS5_1CILi128EEENS7_ILi112EEENS7_ILi64EEEEEELi64ENS_10bfloat16_tEfNS_4arch4Sm80ELb1ELb0ELb1ELb0ELb0ELb0ELb1ELb0EEENS1_21CollectiveEpilogueFwdINS6_IJS8_SA_S9_EEENS6_IJNS7_ILi1EEESI_SI_EEESC_SE_Li128ELb0ELb1ELb0ELb0EEENS1_30DynamicPersistentTileSchedulerILi128ELi128ELb0ELb1ELb0EEEEEEEEEvNT_6ParamsE,"ax",@progbits
	.align	128
.text._ZN7cutlass13device_kernelIN5flash19enable_sm80_to_sm89INS1_16FlashAttnFwdSm80INS1_25CollectiveMainloopFwdSm80ILi4ELi1ELb0EN4cute5tupleIJNS5_1CILi128EEENS7_ILi112EEENS7_ILi64EEEEEELi64ENS_10bfloat16_tEfNS_4arch4Sm80ELb1ELb0ELb1ELb0ELb0ELb0ELb1ELb0EEENS1_21CollectiveEpilogueFwdINS6_IJS8_SA_S9_EEENS6_IJNS7_ILi1EEESI_SI_EEESC_SE_Li128ELb0ELb1ELb0ELb0EEENS1_30DynamicPersistentTileSchedulerILi128ELi128ELb0ELb1ELb0EEEEEEEEEvNT_6ParamsE:
        .type           _ZN7cutlass13device_kernelIN5flash19enable_sm80_to_sm89INS1_16FlashAttnFwdSm80INS1_25CollectiveMainloopFwdSm80ILi4ELi1ELb0EN4cute5tupleIJNS5_1CILi128EEENS7_ILi112EEENS7_ILi64EEEEEELi64ENS_10bfloat16_tEfNS_4arch4Sm80ELb1ELb0ELb1ELb0ELb0ELb0ELb1ELb0EEENS1_21CollectiveEpilogueFwdINS6_IJS8_SA_S9_EEENS6_IJNS7_ILi1EEESI_SI_EEESC_SE_Li128ELb0ELb1ELb0ELb0EEENS1_30DynamicPersistentTileSchedulerILi128ELi128ELb0ELb1ELb0EEEEEEEEEvNT_6ParamsE,@function
        .size           _ZN7cutlass13device_kernelIN5flash19enable_sm80_to_sm89INS1_16FlashAttnFwdSm80INS1_25CollectiveMainloopFwdSm80ILi4ELi1ELb0EN4cute5tupleIJNS5_1CILi128EEENS7_ILi112EEENS7_ILi64EEEEEELi64ENS_10bfloat16_tEfNS_4arch4Sm80ELb1ELb0ELb1ELb0ELb0ELb0ELb1ELb0EEENS1_21CollectiveEpilogueFwdINS6_IJS8_SA_S9_EEENS6_IJNS7_ILi1EEESI_SI_EEESC_SE_Li128ELb0ELb1ELb0ELb0EEENS1_30DynamicPersistentTileSchedulerILi128ELi128ELb0ELb1ELb0EEEEEEEEEvNT_6ParamsE,(.L_x_24 - _ZN7cutlass13device_kernelIN5flash19enable_sm80_to_sm89INS1_16FlashAttnFwdSm80INS1_25CollectiveMainloopFwdSm80ILi4ELi1ELb0EN4cute5tupleIJNS5_1CILi128EEENS7_ILi112EEENS7_ILi64EEEEEELi64ENS_10bfloat16_tEfNS_4arch4Sm80ELb1ELb0ELb1ELb0ELb0ELb0ELb1ELb0EEENS1_21CollectiveEpilogueFwdINS6_IJS8_SA_S9_EEENS6_IJNS7_ILi1EEESI_SI_EEESC_SE_Li128ELb0ELb1ELb0ELb0EEENS1_30DynamicPersistentTileSchedulerILi128ELi128ELb0ELb1ELb0EEEEEEEEEvNT_6ParamsE)
        .other          _ZN7cutlass13device_kernelIN5flash19enable_sm80_to_sm89INS1_16FlashAttnFwdSm80INS1_25CollectiveMainloopFwdSm80ILi4ELi1ELb0EN4cute5tupleIJNS5_1CILi128EEENS7_ILi112EEENS7_ILi64EEEEEELi64ENS_10bfloat16_tEfNS_4arch4Sm80ELb1ELb0ELb1ELb0ELb0ELb0ELb1ELb0EEENS1_21CollectiveEpilogueFwdINS6_IJS8_SA_S9_EEENS6_IJNS7_ILi1EEESI_SI_EEESC_SE_Li128ELb0ELb1ELb0ELb0EEENS1_30DynamicPersistentTileSchedulerILi128ELi128ELb0ELb1ELb0EEEEEEEEEvNT_6ParamsE,@"STO_CUDA_ENTRY STV_DEFAULT"
_ZN7cutlass13device_kernelIN5flash19enable_sm80_to_sm89INS1_16FlashAttnFwdSm80INS1_25CollectiveMainloopFwdSm80ILi4ELi1ELb0EN4cute5tupleIJNS5_1CILi128EEENS7_ILi112EEENS7_ILi64EEEEEELi64ENS_10bfloat16_tEfNS_4arch4Sm80ELb1ELb0ELb1ELb0ELb0ELb0ELb1ELb0EEENS1_21CollectiveEpilogueFwdINS6_IJS8_SA_S9_EEENS6_IJNS7_ILi1EEESI_SI_EEESC_SE_Li128ELb0ELb1ELb0ELb0EEENS1_30DynamicPersistentTileSchedulerILi128ELi128ELb0ELb1ELb0EEEEEEEEEvNT_6ParamsE:
[----:B------:R-:W-:Y:S01]  /*0000*/  LDC R1, c[0x0][0x37c] ;  /* 0x0000df00ff017b82 */ /* 0x000fe20000000800 */
[----:B------:R-:W-:Y:S05]  /*0010*/  EXIT ;  /* 0x000000000000794d */ /* 0x000fea0003800000 */
.L_x_6:
        /* <DEDUP_REMOVED lines=14> */
.L_x_24:


//--------------------- .text._ZN7cutlass13device_kernelIN5flash19enable_sm80_to_sm89INS1_16FlashAttnFwdSm80INS1_25CollectiveMainloopFwdSm80ILi4ELi1ELb0EN4cute5tupleIJNS5_1CILi128EEENS7_ILi112EEENS7_ILi64EEEEEELi64ENS_10bfloat16_tEfNS_4arch4Sm80ELb1ELb0ELb1ELb1ELb0ELb0ELb1ELb0EEENS1_21CollectiveEpilogueFwdINS6_IJS8_SA_S9_EEENS6_IJNS7_ILi1EEESI_SI_EEESC_SE_Li128ELb1ELb1ELb0ELb0EEENS1_19SingleTileSchedulerILb1ELb0ELb1ELi128EEEEEEEEEvNT_6ParamsE --------------------------
	.section	.text._ZN7cutlass13device_kernelIN5flash19enable_sm80_to_sm89INS1_16FlashAttnFwdSm80INS1_25CollectiveMainloopFwdSm80ILi4ELi1ELb0EN4cute5tupleIJNS5_1CILi128EEENS7_ILi112EEENS7_ILi64EEEEEELi64ENS_10bfloat16_tEfNS_4arch4Sm80ELb1ELb0ELb1ELb1ELb0ELb0ELb1ELb0EEENS1_21CollectiveEpilogueFwdINS6_IJS8_SA_S9_EEENS6_IJNS7_ILi1EEESI_SI_EEESC_SE_Li128ELb1ELb1ELb0ELb0EEENS1_19SingleTileSchedulerILb1ELb0ELb1ELi128EEEEEEEEEvNT_6ParamsE,"ax",@progbits
	.align	128
.text._ZN7cutlass13device_kernelIN5flash19enable_sm80_to_sm89INS1_16FlashAttnFwdSm80INS1_25CollectiveMainloopFwdSm80ILi4ELi1ELb0EN4cute5tupleIJNS5_1CILi128EEENS7_ILi112EEENS7_ILi64EEEEEELi64ENS_10bfloat16_tEfNS_4arch4Sm80ELb1ELb0ELb1ELb1ELb0ELb0ELb1ELb0EEENS1_21CollectiveEpilogueFwdINS6_IJS8_SA_S9_EEENS6_IJNS7_ILi1EEESI_SI_EEESC_SE_Li128ELb1ELb1ELb0ELb0EEENS1_19SingleTileSchedulerILb1ELb0ELb1ELi128EEEEEEEEEvNT_6ParamsE:
        .type           _ZN7cutlass13device_kernelIN5flash19enable_sm80_to_sm89INS1_16FlashAttnFwdSm80INS1_25CollectiveMainloopFwdSm80ILi4ELi1ELb0EN4cute5tupleIJNS5_1CILi128EEENS7_ILi112EEENS7_ILi64EEEEEELi64ENS_10bfloat16_tEfNS_4arch4Sm80ELb1ELb0ELb1ELb1ELb0ELb0ELb1ELb0EEENS1_21CollectiveEpilogueFwdINS6_IJS8_SA_S9_EEENS6_IJNS7_ILi1EEESI_SI_EEESC_SE_Li128ELb1ELb1ELb0ELb0EEENS1_19SingleTileSchedulerILb1ELb0ELb1ELi128EEEEEEEEEvNT_6ParamsE,@function
        .size           _ZN7cutlass13device_kernelIN5flash19enable_sm80_to_sm89INS1_16FlashAttnFwdSm80INS1_25CollectiveMainloopFwdSm80ILi4ELi1ELb0EN4cute5tupleIJNS5_1CILi128EEENS7_ILi112EEENS7_ILi64EEEEEELi64ENS_10bfloat16_tEfNS_4arch4Sm80ELb1ELb0ELb1ELb1ELb0ELb0ELb1ELb0EEENS1_21CollectiveEpilogueFwdINS6_IJS8_SA_S9_EEENS6_IJNS7_ILi1EEESI_SI_EEESC_SE_Li128ELb1ELb1ELb0ELb0EEENS1_19SingleTileSchedulerILb1ELb0ELb1ELi128EEEEEEEEEvNT_6ParamsE,(.L_x_25 - _ZN7cutlass13device_kernelIN5flash19enable_sm80_to_sm89INS1_16FlashAttnFwdSm80INS1_25CollectiveMainloopFwdSm80ILi4ELi1ELb0EN4cute5tupleIJNS5_1CILi128EEENS7_ILi112EEENS7_ILi64EEEEEELi64ENS_10bfloat16_tEfNS_4arch4Sm80ELb1ELb0ELb1ELb1ELb0ELb0ELb1ELb0EEENS1_21CollectiveEpilogueFwdINS6_IJS8_SA_S9_EEENS6_IJNS7_ILi1EEESI_SI_EEESC_SE_Li128ELb1ELb1ELb0ELb0EEENS1_19SingleTileSchedulerILb1ELb0ELb1ELi128EEEEEEEEEvNT_6ParamsE)
        .other          _ZN7cutlass13device_kernelIN5flash19enable_sm80_to_sm89INS1_16FlashAttnFwdSm80INS1_25CollectiveMainloopFwdSm80ILi4ELi1ELb0EN4cute5tupleIJNS5_1CILi128EEENS7_ILi112EEENS7_ILi64EEEEEELi64ENS_10bfloat16_tEfNS_4arch4Sm80ELb1ELb0ELb1ELb1ELb0ELb0ELb1ELb0EEENS1_21CollectiveEpilogueFwdINS6_IJS8_SA_S9_EEENS6_IJNS7_ILi1EEESI_SI_EEESC_SE_Li128ELb1ELb1ELb0ELb0EEENS1_19SingleTileSchedulerILb1ELb0ELb1ELi128EEEEEEEEEvNT_6ParamsE,@"STO_CUDA_ENTRY STV_DEFAULT"
_ZN7cutlass13device_kernelIN5flash19enable_sm80_to_sm89INS1_16FlashAttnFwdSm80INS1_25CollectiveMainloopFwdSm80ILi4ELi1ELb0EN4cute5tupleIJNS5_1CILi128EEENS7_ILi112EEENS7_ILi64EEEEEELi64ENS_10bfloat16_tEfNS_4arch4Sm80ELb1ELb0ELb1ELb1ELb0ELb0ELb1ELb0EEENS1_21CollectiveEpilogueFwdINS6_IJS8_SA_S9_EEENS6_IJNS7_ILi1EEESI_SI_EEESC_SE_Li128ELb1ELb1ELb0ELb0EEENS1_19SingleTileSchedulerILb1ELb0ELb1ELi128EEEEEEEEEvNT_6ParamsE:
[----:B------:R-:W-:Y:S01]  /*0000*/  LDC R1, c[0x0][0x37c] ;  /* 0x0000df00ff017b82 */ /* 0x000fe20000000800 */
[----:B------:R-:W-:Y:S05]  /*0010*/  EXIT ;  /* 0x000000000000794d */ /* 0x000fea0003800000 */
.L_x_7:
        /* <DEDUP_REMOVED lines=14> */
.L_x_25:


//--------------------- .text._ZN7cutlass13device_kernelIN5flash19enable_sm80_to_sm89INS1_16FlashAttnFwdSm80INS1_25CollectiveMainloopFwdSm80ILi4ELi1ELb0EN4cute5tupleIJNS5_1CILi128EEENS7_ILi112EEENS7_ILi64EEEEEELi64ENS_10bfloat16_tEfNS_4arch4Sm80ELb1ELb0ELb1ELb1ELb0ELb1ELb1ELb0EEENS1_21CollectiveEpilogueFwdINS6_IJS8_SA_S9_EEENS6_IJNS7_ILi1EEESI_SI_EEESC_SE_Li128ELb1ELb1ELb0ELb0EEENS1_19SingleTileSchedulerILb1ELb0ELb1ELi128EEEEEEEEEvNT_6ParamsE --------------------------
	.section	.text._ZN7cutlass13device_kernelIN5flash19enable_sm80_to_sm89INS1_16FlashAttnFwdSm80INS1_25CollectiveMainloopFwdSm80ILi4ELi1ELb0EN4cute5tupleIJNS5_1CILi128EEENS7_ILi112EEENS7_ILi64EEEEEELi64ENS_10bfloat16_tEfNS_4arch4Sm80ELb1ELb0ELb1ELb1ELb0ELb1ELb1ELb0EEENS1_21CollectiveEpilogueFwdINS6_IJS8_SA_S9_EEENS6_IJNS7_ILi1EEESI_SI_EEESC_SE_Li128ELb1ELb1ELb0ELb0EEENS1_19SingleTileSchedulerILb1ELb0ELb1ELi128EEEEEEEEEvNT_6ParamsE,"ax",@progbits
	.align	128
.text._ZN7cutlass13device_kernelIN5flash19enable_sm80_to_sm89INS1_16FlashAttnFwdSm80INS1_25CollectiveMainloopFwdSm80ILi4ELi1ELb0EN4cute5tupleIJNS5_1CILi128EEENS7_ILi112EEENS7_ILi64EEEEEELi64ENS_10bfloat16_tEfNS_4arch4Sm80ELb1ELb0ELb1ELb1ELb0ELb1ELb1ELb0EEENS1_21CollectiveEpilogueFwdINS6_IJS8_SA_S9_EEENS6_IJNS7_ILi1EEESI_SI_EEESC_SE_Li128ELb1ELb1ELb0ELb0EEENS1_19SingleTileSchedulerILb1ELb0ELb1ELi128EEEEEEEEEvNT_6ParamsE:
        .type           _ZN7cutlass13device_kernelIN5flash19enable_sm80_to_sm89INS1_16FlashAttnFwdSm80INS1_25CollectiveMainloopFwdSm80ILi4ELi1ELb0EN4cute5tupleIJNS5_1CILi128EEENS7_ILi112EEENS7_ILi64EEEEEELi64ENS_10bfloat16_tEfNS_4arch4Sm80ELb1ELb0ELb1ELb1ELb0ELb1ELb1ELb0EEENS1_21CollectiveEpilogueFwdINS6_IJS8_SA_S9_EEENS6_IJNS7_ILi1EEESI_SI_EEESC_SE_Li128ELb1ELb1ELb0ELb0EEENS1_19SingleTileSchedulerILb1ELb0ELb1ELi128EEEEEEEEEvNT_6ParamsE,@function
        .size           _ZN7cutlass13device_kernelIN5flash19enable_sm80_to_sm89INS1_16FlashAttnFwdSm80INS1_25CollectiveMainloopFwdSm80ILi4ELi1ELb0EN4cute5tupleIJNS5_1CILi128EEENS7_ILi112EEENS7_ILi64EEEEEELi64ENS_10bfloat16_tEfNS_4arch4Sm80ELb1ELb0ELb1ELb1ELb0ELb1ELb1ELb0EEENS1_21CollectiveEpilogueFwdINS6_IJS8_SA_S9_EEENS6_IJNS7_ILi1EEESI_SI_EEESC_SE_Li128ELb1ELb1ELb0ELb0EEENS1_19SingleTileSchedulerILb1ELb0ELb1ELi128EEEEEEEEEvNT_6ParamsE,(.L_x_26 - _ZN7cutlass13device_kernelIN5flash19enable_sm80_to_sm89INS1_16FlashAttnFwdSm80INS1_25CollectiveMainloopFwdSm80ILi4ELi1ELb0EN4cute5tupleIJNS5_1CILi128EEENS7_ILi112EEENS7_ILi64EEEEEELi64ENS_10bfloat16_tEfNS_4arch4Sm80ELb1ELb0ELb1ELb1ELb0ELb1ELb1ELb0EEENS1_21CollectiveEpilogueFwdINS6_IJS8_SA_S9_EEENS6_IJNS7_ILi1EEESI_SI_EEESC_SE_Li128ELb1ELb1ELb0ELb0EEENS1_19SingleTileSchedulerILb1ELb0ELb1ELi128EEEEEEEEEvNT_6ParamsE)
        .other          _ZN7cutlass13device_kernelIN5flash19enable_sm80_to_sm89INS1_16FlashAttnFwdSm80INS1_25CollectiveMainloopFwdSm80ILi4ELi1ELb0EN4cute5tupleIJNS5_1CILi128EEENS7_ILi112EEENS7_ILi64EEEEEELi64ENS_10bfloat16_tEfNS_4arch4Sm80ELb1ELb0ELb1ELb1ELb0ELb1ELb1ELb0EEENS1_21CollectiveEpilogueFwdINS6_IJS8_SA_S9_EEENS6_IJNS7_ILi1EEESI_SI_EEESC_SE_Li128ELb1ELb1ELb0ELb0EEENS1_19SingleTileSchedulerILb1ELb0ELb1ELi128EEEEEEEEEvNT_6ParamsE,@"STO_CUDA_ENTRY STV_DEFAULT"
_ZN7cutlass13device_kernelIN5flash19enable_sm80_to_sm89INS1_16FlashAttnFwdSm80INS1_25CollectiveMainloopFwdSm80ILi4ELi1ELb0EN4cute5tupleIJNS5_1CILi128EEENS7_ILi112EEENS7_ILi64EEEEEELi64ENS_10bfloat16_tEfNS_4arch4Sm80ELb1ELb0ELb1ELb1ELb0ELb1ELb1ELb0EEENS1_21CollectiveEpilogueFwdINS6_IJS8_SA_S9_EEENS6_IJNS7_ILi1EEESI_SI_EEESC_SE_Li128ELb1ELb1ELb0ELb0EEENS1_19SingleTileSchedulerILb1ELb0ELb1ELi128EEEEEEEEEvNT_6ParamsE:
[----:B------:R-:W-:Y:S01]  /*0000*/  LDC R1, c[0x0][0x37c] ;  /* 0x0000df00ff017b82 */ /* 0x000fe20000000800 */
[----:B------:R-:W-:Y:S05]  /*0010*/  EXIT ;  /* 0x000000000000794d */ /* 0x000fea0003800000 */
.L_x_8:
        /* <DEDUP_REMOVED lines=14> */
.L_x_26:


//--------------------- .text._ZN7cutlass13device_kernelIN5flash19enable_sm80_to_sm89INS1_16FlashAttnFwdSm80INS1_25CollectiveMainloopFwdSm80ILi4ELi1ELb0EN4cute5tupleIJNS5_1CILi128EEENS7_ILi112EEENS7_ILi64EEEEEELi64ENS_10bfloat16_tEfNS_4arch4Sm80ELb0ELb0ELb0ELb0ELb0ELb0ELb1ELb0EEENS1_21CollectiveEpilogueFwdINS6_IJS8_SA_S9_EEENS6_IJNS7_ILi1EEESI_SI_EEESC_SE_Li128ELb0ELb1ELb0ELb0EEENS1_19SingleTileSchedulerILb0ELb0ELb1ELi128EEEEEEEEEvNT_6ParamsE --------------------------
	.section	.text._ZN7cutlass13device_kernelIN5flash19enable_sm80_to_sm89INS1_16FlashAttnFwdSm80INS1_25CollectiveMainloopFwdSm80ILi4ELi1ELb0EN4cute5tupleIJNS5_1CILi128EEENS7_ILi112EEENS7_ILi64EEEEEELi64ENS_10bfloat16_tEfNS_4arch4Sm80ELb0ELb0ELb0ELb0ELb0ELb0ELb1ELb0EEENS1_21CollectiveEpilogueFwdINS6_IJS8_SA_S9_EEENS6_IJNS7_ILi1EEESI_SI_EEESC_SE_Li128ELb0ELb1ELb0ELb0EEENS1_19SingleTileSchedulerILb0ELb0ELb1ELi128EEEEEEEEEvNT_6ParamsE,"ax",@progbits
	.align	128
.text._ZN7cutlass13device_kernelIN5flash19enable_sm80_to_sm89INS1_16FlashAttnFwdSm80INS1_25CollectiveMainloopFwdSm80ILi4ELi1ELb0EN4cute5tupleIJNS5_1CILi128EEENS7_ILi112EEENS7_ILi64EEEEEELi64ENS_10bfloat16_tEfNS_4arch4Sm80ELb0ELb0ELb0ELb0ELb0ELb0ELb1ELb0EEENS1_21CollectiveEpilogueFwdINS6_IJS8_SA_S9_EEENS6_IJNS7_ILi1EEESI_SI_EEESC_SE_Li128ELb0ELb1ELb0ELb0EEENS1_19SingleTileSchedulerILb0ELb0ELb1ELi128EEEEEEEEEvNT_6ParamsE:
        .type           _ZN7cutlass13device_kernelIN5flash19enable_sm80_to_sm89INS1_16FlashAttnFwdSm80INS1_25CollectiveMainloopFwdSm80ILi4ELi1ELb0EN4cute5tupleIJNS5_1CILi128EEENS7_ILi112EEENS7_ILi64EEEEEELi64ENS_10bfloat16_tEfNS_4arch4Sm80ELb0ELb0ELb0ELb0ELb0ELb0ELb1ELb0EEENS1_21CollectiveEpilogueFwdINS6_IJS8_SA_S9_EEENS6_IJNS7_ILi1EEESI_SI_EEESC_SE_Li128ELb0ELb1ELb0ELb0EEENS1_19SingleTileSchedulerILb0ELb0ELb1ELi128EEEEEEEEEvNT_6ParamsE,@function
        .size           _ZN7cutlass13device_kernelIN5flash19enable_sm80_to_sm89INS1_16FlashAttnFwdSm80INS1_25CollectiveMainloopFwdSm80ILi4ELi1ELb0EN4cute5tupleIJNS5_1CILi128EEENS7_ILi112EEENS7_ILi64EEEEEELi64ENS_10bfloat16_tEfNS_4arch4Sm80ELb0ELb0ELb0ELb0ELb0ELb0ELb1ELb0EEENS1_21CollectiveEpilogueFwdINS6_IJS8_SA_S9_EEENS6_IJNS7_ILi1EEESI_SI_EEESC_SE_Li128ELb0ELb1ELb0ELb0EEENS1_19SingleTileSchedulerILb0ELb0ELb1ELi128EEEEEEEEEvNT_6ParamsE,(.L_x_27 - _ZN7cutlass13device_kernelIN5flash19enable_sm80_to_sm89INS1_16FlashAttnFwdSm80INS1_25CollectiveMainloopFwdSm80ILi4ELi1ELb0EN4cute5tupleIJNS5_1CILi128EEENS7_ILi112EEENS7_ILi64EEEEEELi64ENS_10bfloat16_tEfNS_4arch4Sm80ELb0ELb0ELb0ELb0ELb0ELb0ELb1ELb0EEENS1_21CollectiveEpilogueFwdINS6_IJS8_SA_S9_EEENS6_IJNS7_ILi1EEESI_SI_EEESC_SE_Li128ELb0ELb1ELb0ELb0EEENS1_19SingleTileSchedulerILb0ELb0ELb1ELi128EEEEEEEEEvNT_6ParamsE)
        .other          _ZN7cutlass13device_kernelIN5flash19enable_sm80_to_sm89INS1_16FlashAttnFwdSm80INS1_25CollectiveMainloopFwdSm80ILi4ELi1ELb0EN4cute5tupleIJNS5_1CILi128EEENS7_ILi112EEENS7_ILi64EEEEEELi64ENS_10bfloat16_tEfNS_4arch4Sm80ELb0ELb0ELb0ELb0ELb0ELb0ELb1ELb0EEENS1_21CollectiveEpilogueFwdINS6_IJS8_SA_S9_EEENS6_IJNS7_ILi1EEESI_SI_EEESC_SE_Li128ELb0ELb1ELb0ELb0EEENS1_19SingleTileSchedulerILb0ELb0ELb1ELi128EEEEEEEEEvNT_6ParamsE,@"STO_CUDA_ENTRY STV_DEFAULT"
_ZN7cutlass13device_kernelIN5flash19enable_sm80_to_sm89INS1_16FlashAttnFwdSm80INS1_25CollectiveMainloopFwdSm80ILi4ELi1ELb0EN4cute5tupleIJNS5_1CILi128EEENS7_ILi112EEENS7_ILi64EEEEEELi64ENS_10bfloat16_tEfNS_4arch4Sm80ELb0ELb0ELb0ELb0ELb0ELb0ELb1ELb0EEENS1_21CollectiveEpilogueFwdINS6_IJS8_SA_S9_EEENS6_IJNS7_ILi1EEESI_SI_EEESC_SE_Li128ELb0ELb1ELb0ELb0EEENS1_19SingleTileSchedulerILb0ELb0ELb1ELi128EEEEEEEEEvNT_6ParamsE:
[----:B------:R-:W-:Y:S01]  /*0000*/  LDC R1, c[0x0][0x37c] ;  /* 0x0000df00ff017b82 */ /* 0x000fe20000000800 */
[----:B------:R-:W-:Y:S05]  /*0010*/  EXIT ;  /* 0x000000000000794d */ /* 0x000fea0003800000 */
.L_x_9:
        /* <DEDUP_REMOVED lines=14> */
.L_x_27:


//--------------------- .text._ZN7cutlass13device_kernelIN5flash19enable_sm80_to_sm89INS1_16FlashAttnFwdSm80INS1_25CollectiveMainloopFwdSm80ILi4ELi1ELb0EN4cute5tupleIJNS5_1CILi128EEENS7_ILi112EEENS7_ILi64EEEEEELi64ENS_10bfloat16_tEfNS_4arch4Sm80ELb0ELb0ELb0ELb1ELb0ELb0ELb1ELb0EEENS1_21CollectiveEpilogueFwdINS6_IJS8_SA_S9_EEENS6_IJNS7_ILi1EEESI_SI_EEESC_SE_Li128ELb1ELb1ELb0ELb0EEENS1_19SingleTileSchedulerILb1ELb0ELb1ELi128EEEEEEEEEvNT_6ParamsE --------------------------
	.section	.text._ZN7cutlass13device_kernelIN5flash19enable_sm80_to_sm89INS1_16FlashAttnFwdSm80INS1_25CollectiveMainloopFwdSm80ILi4ELi1ELb0EN4cute5tupleIJNS5_1CILi128EEENS7_ILi112EEENS7_ILi64EEEEEELi64ENS_10bfloat16_tEfNS_4arch4Sm80ELb0ELb0ELb0ELb1ELb0ELb0ELb1ELb0EEENS1_21CollectiveEpilogueFwdINS6_IJS8_SA_S9_EEENS6_IJNS7_ILi1EEESI_SI_EEESC_SE_Li128ELb1ELb1ELb0ELb0EEENS1_19SingleTileSchedulerILb1ELb0ELb1ELi128EEEEEEEEEvNT_6ParamsE,"ax",@progbits
	.align	128
.text._ZN7cutlass13device_kernelIN5flash19enable_sm80_to_sm89INS1_16FlashAttnFwdSm80INS1_25CollectiveMainloopFwdSm80ILi4ELi1ELb0EN4cute5tupleIJNS5_1CILi128EEENS7_ILi112EEENS7_ILi64EEEEEELi64ENS_10bfloat16_tEfNS_4arch4Sm80ELb0ELb0ELb0ELb1ELb0ELb0ELb1ELb0EEENS1_21CollectiveEpilogueFwdINS6_IJS8_SA_S9_EEENS6_IJNS7_ILi1EEESI_SI_EEESC_SE_Li128ELb1ELb1ELb0ELb0EEENS1_19SingleTileSchedulerILb1ELb0ELb1ELi128EEEEEEEEEvNT_6ParamsE:
        .type           _ZN7cutlass13device_kernelIN5flash19enable_sm80_to_sm89INS1_16FlashAttnFwdSm80INS1_25CollectiveMainloopFwdSm80ILi4ELi1ELb0EN4cute5tupleIJNS5_1CILi128EEENS7_ILi112EEENS7_ILi64EEEEEELi64ENS_10bfloat16_tEfNS_4arch4Sm80ELb0ELb0ELb0ELb1ELb0ELb0ELb1ELb0EEENS1_21CollectiveEpilogueFwdINS6_IJS8_SA_S9_EEENS6_IJNS7_ILi1EEESI_SI_EEESC_SE_Li128ELb1ELb1ELb0ELb0EEENS1_19SingleTileSchedulerILb1ELb0ELb1ELi128EEEEEEEEEvNT_6ParamsE,@function
        .size           _ZN7cutlass13device_kernelIN5flash19enable_sm80_to_sm89INS1_16FlashAttnFwdSm80INS1_25CollectiveMainloopFwdSm80ILi4ELi1ELb0EN4cute5tupleIJNS5_1CILi128EEENS7_ILi112EEENS7_ILi64EEEEEELi64ENS_10bfloat16_tEfNS_4arch4Sm80ELb0ELb0ELb0ELb1ELb0ELb0ELb1ELb0EEENS1_21CollectiveEpilogueFwdINS6_IJS8_SA_S9_EEENS6_IJNS7_ILi1EEESI_SI_EEESC_SE_Li128ELb1ELb1ELb0ELb0EEENS1_19SingleTileSchedulerILb1ELb0ELb1ELi128EEEEEEEEEvNT_6ParamsE,(.L_x_28 - _ZN7cutlass13device_kernelIN5flash19enable_sm80_to_sm89INS1_16FlashAttnFwdSm80INS1_25CollectiveMainloopFwdSm80ILi4ELi1ELb0EN4cute5tupleIJNS5_1CILi128EEENS7_ILi112EEENS7_ILi64EEEEEELi64ENS_10bfloat16_tEfNS_4arch4Sm80ELb0ELb0ELb0ELb1ELb0ELb0ELb1ELb0EEENS1_21CollectiveEpilogueFwdINS6_IJS8_SA_S9_EEENS6_IJNS7_ILi1EEESI_SI_EEESC_SE_Li128ELb1ELb1ELb0ELb0EEENS1_19SingleTileSchedulerILb1ELb0ELb1ELi128EEEEEEEEEvNT_6ParamsE)
        .other          _ZN7cutlass13device_kernelIN5flash19enable_sm80_to_sm89INS1_16FlashAttnFwdSm80INS1_25CollectiveMainloopFwdSm80ILi4ELi1ELb0EN4cute5tupleIJNS5_1CILi128EEENS7_ILi112EEENS7_ILi64EEEEEELi64ENS_10bfloat16_tEfNS_4arch4Sm80ELb0ELb0ELb0ELb1ELb0ELb0ELb1ELb0EEENS1_21CollectiveEpilogueFwdINS6_IJS8_SA_S9_EEENS6_IJNS7_ILi1EEESI_SI_EEESC_SE_Li128ELb1ELb1ELb0ELb0EEENS1_19SingleTileSchedulerILb1ELb0ELb1ELi128EEEEEEEEEvNT_6ParamsE,@"STO_CUDA_ENTRY STV_DEFAULT"
_ZN7cutlass13device_kernelIN5flash19enable_sm80_to_sm89INS1_16FlashAttnFwdSm80INS1_25CollectiveMainloopFwdSm80ILi4ELi1ELb0EN4cute5tupleIJNS5_1CILi128EEENS7_ILi112EEENS7_ILi64EEEEEELi64ENS_10bfloat16_tEfNS_4arch4Sm80ELb0ELb0ELb0ELb1ELb0ELb0ELb1ELb0EEENS1_21CollectiveEpilogueFwdINS6_IJS8_SA_S9_EEENS6_IJNS7_ILi1EEESI_SI_EEESC_SE_Li128ELb1ELb1ELb0ELb0EEENS1_19SingleTileSchedulerILb1ELb0ELb1ELi128EEEEEEEEEvNT_6ParamsE:
[----:B------:R-:W-:Y:S01]  /*0000*/  LDC R1, c[0x0][0x37c] ;  /* 0x0000df00ff017b82 */ /* 0x000fe20000000800 */
[----:B------:R-:W-:Y:S05]  /*0010*/  EXIT ;  /* 0x000000000000794d */ /* 0x000fea0003800000 */
.L_x_10:
        /* <DEDUP_REMOVED lines=14> */
.L_x_28:


//--------------------- .text._ZN7cutlass13device_kernelIN5flash19enable_sm80_to_sm89INS1_16FlashAttnFwdSm80INS1_25CollectiveMainloopFwdSm80ILi4ELi1ELb0EN4cute5tupleIJNS5_1CILi128EEENS7_ILi112EEENS7_ILi64EEEEEELi64ENS_10bfloat16_tEfNS_4arch4Sm80ELb0ELb0ELb0ELb1ELb0ELb1ELb1ELb0EEENS1_21CollectiveEpilogueFwdINS6_IJS8_SA_S9_EEENS6_IJNS7_ILi1EEESI_SI_EEESC_SE_Li128ELb1ELb1ELb0ELb0EEENS1_19SingleTileSchedulerILb1ELb0ELb1ELi128EEEEEEEEEvNT_6ParamsE --------------------------
	.section	.text._ZN7cutlass13device_kernelIN5flash19enable_sm80_to_sm89INS1_16FlashAttnFwdSm80INS1_25CollectiveMainloopFwdSm80ILi4ELi1ELb0EN4cute5tupleIJNS5_1CILi128EEENS7_ILi112EEENS7_ILi64EEEEEELi64ENS_10bfloat16_tEfNS_4arch4Sm80ELb0ELb0ELb0ELb1ELb0ELb1ELb1ELb0EEENS1_21CollectiveEpilogueFwdINS6_IJS8_SA_S9_EEENS6_IJNS7_ILi1EEESI_SI_EEESC_SE_Li128ELb1ELb1ELb0ELb0EEENS1_19SingleTileSchedulerILb1ELb0ELb1ELi128EEEEEEEEEvNT_6ParamsE,"ax",@progbits
	.align	128
.text._ZN7cutlass13device_kernelIN5flash19enable_sm80_to_sm89INS1_16FlashAttnFwdSm80INS1_25CollectiveMainloopFwdSm80ILi4ELi1ELb0EN4cute5tupleIJNS5_1CILi128EEENS7_ILi112EEENS7_ILi64EEEEEELi64ENS_10bfloat16_tEfNS_4arch4Sm80ELb0ELb0ELb0ELb1ELb0ELb1ELb1ELb0EEENS1_21CollectiveEpilogueFwdINS6_IJS8_SA_S9_EEENS6_IJNS7_ILi1EEESI_SI_EEESC_SE_Li128ELb1ELb1ELb0ELb0EEENS1_19SingleTileSchedulerILb1ELb0ELb1ELi128EEEEEEEEEvNT_6ParamsE:
        .type           _ZN7cutlass13device_kernelIN5flash19enable_sm80_to_sm89INS1_16FlashAttnFwdSm80INS1_25CollectiveMainloopFwdSm80ILi4ELi1ELb0EN4cute5tupleIJNS5_1CILi128EEENS7_ILi112EEENS7_ILi64EEEEEELi64ENS_10bfloat16_tEfNS_4arch4Sm80ELb0ELb0ELb0ELb1ELb0ELb1ELb1ELb0EEENS1_21CollectiveEpilogueFwdINS6_IJS8_SA_S9_EEENS6_IJNS7_ILi1EEESI_SI_EEESC_SE_Li128ELb1ELb1ELb0ELb0EEENS1_19SingleTileSchedulerILb1ELb0ELb1ELi128EEEEEEEEEvNT_6ParamsE,@function
        .size           _ZN7cutlass13device_kernelIN5flash19enable_sm80_to_sm89INS1_16FlashAttnFwdSm80INS1_25CollectiveMainloopFwdSm80ILi4ELi1ELb0EN4cute5tupleIJNS5_1CILi128EEENS7_ILi112EEENS7_ILi64EEEEEELi64ENS_10bfloat16_tEfNS_4arch4Sm80ELb0ELb0ELb0ELb1ELb0ELb1ELb1ELb0EEENS1_21CollectiveEpilogueFwdINS6_IJS8_SA_S9_EEENS6_IJNS7_ILi1EEESI_SI_EEESC_SE_Li128ELb1ELb1ELb0ELb0EEENS1_19SingleTileSchedulerILb1ELb0ELb1ELi128EEEEEEEEEvNT_6ParamsE,(.L_x_29 - _ZN7cutlass13device_kernelIN5flash19enable_sm80_to_sm89INS1_16FlashAttnFwdSm80INS1_25CollectiveMainloopFwdSm80ILi4ELi1ELb0EN4cute5tupleIJNS5_1CILi128EEENS7_ILi112EEENS7_ILi64EEEEEELi64ENS_10bfloat16_tEfNS_4arch4Sm80ELb0ELb0ELb0ELb1ELb0ELb1ELb1ELb0EEENS1_21CollectiveEpilogueFwdINS6_IJS8_SA_S9_EEENS6_IJNS7_ILi1EEESI_SI_EEESC_SE_Li128ELb1ELb1ELb0ELb0EEENS1_19SingleTileSchedulerILb1ELb0ELb1ELi128EEEEEEEEEvNT_6ParamsE)
        .other          _ZN7cutlass13device_kernelIN5flash19enable_sm80_to_sm89INS1_16FlashAttnFwdSm80INS1_25CollectiveMainloopFwdSm80ILi4ELi1ELb0EN4cute5tupleIJNS5_1CILi128EEENS7_ILi112EEENS7_ILi64EEEEEELi64ENS_10bfloat16_tEfNS_4arch4Sm80ELb0ELb0ELb0ELb1ELb0ELb1ELb1ELb0EEENS1_21CollectiveEpilogueFwdINS6_IJS8_SA_S9_EEENS6_IJNS7_ILi1EEESI_SI_EEESC_SE_Li128ELb1ELb1ELb0ELb0EEENS1_19SingleTileSchedulerILb1ELb0ELb1ELi128EEEEEEEEEvNT_6ParamsE,@"STO_CUDA_ENTRY STV_DEFAULT"
_ZN7cutlass13device_kernelIN5flash19enable_sm80_to_sm89INS1_16FlashAttnFwdSm80INS1_25CollectiveMainloopFwdSm80ILi4ELi1ELb0EN4cute5tupleIJNS5_1CILi128EEENS7_ILi112EEENS7_ILi64EEEEEELi64ENS_10bfloat16_tEfNS_4arch4Sm80ELb0ELb0ELb0ELb1ELb0ELb1ELb1ELb0EEENS1_21CollectiveEpilogueFwdINS6_IJS8_SA_S9_EEENS6_IJNS7_ILi1EEESI_SI_EEESC_SE_Li128ELb1ELb1ELb0ELb0EEENS1_19SingleTileSchedulerILb1ELb0ELb1ELi128EEEEEEEEEvNT_6ParamsE:
[----:B------:R-:W-:Y:S01]  /*0000*/  LDC R1, c[0x0][0x37c] ;  /* 0x0000df00ff017b82 */ /* 0x000fe20000000800 */
[----:B------:R-:W-:Y:S05]  /*0010*/  EXIT ;  /* 0x000000000000794d */ /* 0x000fea0003800000 */
.L_x_11:
        /* <DEDUP_REMOVED lines=14> */
.L_x_29:


//--------------------- .text._ZN7cutlass13device_kernelIN5flash19enable_sm80_to_sm89INS1_16FlashAttnFwdSm80INS1_25CollectiveMainloopFwdSm80ILi4ELi1ELb0EN4cute5tupleIJNS5_1CILi128EEENS7_ILi96EEENS7_ILi64EEEEEELi64ENS_10bfloat16_tEfNS_4arch4Sm80ELb0ELb1ELb0ELb0ELb0ELb0ELb1ELb0EEENS1_21CollectiveEpilogueFwdINS6_IJS8_SA_S9_EEENS6_IJNS7_ILi1EEESI_SI_EEESC_SE_Li128ELb0ELb1ELb0ELb0EEENS1_19SingleTileSchedulerILb0ELb0ELb1ELi128EEEEEEEEEvNT_6ParamsE --------------------------
	.section	.text._ZN7cutlass13device_kernelIN5flash19enable_sm80_to_sm89INS1_16FlashAttnFwdSm80INS1_25CollectiveMainloopFwdSm80ILi4ELi1ELb0EN4cute5tupleIJNS5_1CILi128EEENS7_ILi96EEENS7_ILi64EEEEEELi64ENS_10bfloat16_tEfNS_4arch4Sm80ELb0ELb1ELb0ELb0ELb0ELb0ELb1ELb0EEENS1_21CollectiveEpilogueFwdINS6_IJS8_SA_S9_EEENS6_IJNS7_ILi1EEESI_SI_EEESC_SE_Li128ELb0ELb1ELb0ELb0EEENS1_19SingleTileSchedulerILb0ELb0ELb1ELi128EEEEEEEEEvNT_6ParamsE,"ax",@progbits
	.align	128
.text._ZN7cutlass13device_kernelIN5flash19enable_sm80_to_sm89INS1_16FlashAttnFwdSm80INS1_25CollectiveMainloopFwdSm80ILi4ELi1ELb0EN4cute5tupleIJNS5_1CILi128EEENS7_ILi96EEENS7_ILi64EEEEEELi64ENS_10bfloat16_tEfNS_4arch4Sm80ELb0ELb1ELb0ELb0ELb0ELb0ELb1ELb0EEENS1_21CollectiveEpilogueFwdINS6_IJS8_SA_S9_EEENS6_IJNS7_ILi1EEESI_SI_EEESC_SE_Li128ELb0ELb1ELb0ELb0EEENS1_19SingleTileSchedulerILb0ELb0ELb1ELi128EEEEEEEEEvNT_6ParamsE:
        .type           _ZN7cutlass13device_kernelIN5flash19enable_sm80_to_sm89INS1_16FlashAttnFwdSm80INS1_25CollectiveMainloopFwdSm80ILi4ELi1ELb0EN4cute5tupleIJNS5_1CILi128EEENS7_ILi96EEENS7_ILi64EEEEEELi64ENS_10bfloat16_tEfNS_4arch4Sm80ELb0ELb1ELb0ELb0ELb0ELb0ELb1ELb0EEENS1_21CollectiveEpilogueFwdINS6_IJS8_SA_S9_EEENS6_IJNS7_ILi1EEESI_SI_EEESC_SE_Li128ELb0ELb1ELb0ELb0EEENS1_19SingleTileSchedulerILb0ELb0ELb1ELi128EEEEEEEEEvNT_6ParamsE,@function
        .size           _ZN7cutlass13device_kernelIN5flash19enable_sm80_to_sm89INS1_16FlashAttnFwdSm80INS1_25CollectiveMainloopFwdSm80ILi4ELi1ELb0EN4cute5tupleIJNS5_1CILi128EEENS7_ILi96EEENS7_ILi64EEEEEELi64ENS_10bfloat16_tEfNS_4arch4Sm80ELb0ELb1ELb0ELb0ELb0ELb0ELb1ELb0EEENS1_21CollectiveEpilogueFwdINS6_IJS8_SA_S9_EEENS6_IJNS7_ILi1EEESI_SI_EEESC_SE_Li128ELb0ELb1ELb0ELb0EEENS1_19SingleTileSchedulerILb0ELb0ELb1ELi128EEEEEEEEEvNT_6ParamsE,(.L_x_30 - _ZN7cutlass13device_kernelIN5flash19enable_sm80_to_sm89INS1_16FlashAttnFwdSm80INS1_25CollectiveMainloopFwdSm80ILi4ELi1ELb0EN4cute5tupleIJNS5_1CILi128EEENS7_ILi96EEENS7_ILi64EEEEEELi64ENS_10bfloat16_tEfNS_4arch4Sm80ELb0ELb1ELb0ELb0ELb0ELb0ELb1ELb0EEENS1_21CollectiveEpilogueFwdINS6_IJS8_SA_S9_EEENS6_IJNS7_ILi1EEESI_SI_EEESC_SE_Li128ELb0ELb1ELb0ELb0EEENS1_19SingleTileSchedulerILb0ELb0ELb1ELi128EEEEEEEEEvNT_6ParamsE)
        .other          _ZN7cutlass13device_kernelIN5flash19enable_sm80_to_sm89INS1_16FlashAttnFwdSm80INS1_25CollectiveMainloopFwdSm80ILi4ELi1ELb0EN4cute5tupleIJNS5_1CILi128EEENS7_ILi96EEENS7_ILi64EEEEEELi64ENS_10bfloat16_tEfNS_4arch4Sm80ELb0ELb1ELb0ELb0ELb0ELb0ELb1ELb0EEENS1_21CollectiveEpilogueFwdINS6_IJS8_SA_S9_EEENS6_IJNS7_ILi1EEESI_SI_EEESC_SE_Li128ELb0ELb1ELb0ELb0EEENS1_19SingleTileSchedulerILb0ELb0ELb1ELi128EEEEEEEEEvNT_6ParamsE,@"STO_CUDA_ENTRY STV_DEFAULT"
_ZN7cutlass13device_kernelIN5flash19enable_sm80_to_sm89INS1_16FlashAttnFwdSm80INS1_25CollectiveMainloopFwdSm80ILi4ELi1ELb0EN4cute5tupleIJNS5_1CILi128EEENS7_ILi96EEENS7_ILi64EEEEEELi64ENS_10bfloat16_tEfNS_4arch4Sm80ELb0ELb1ELb0ELb0ELb0ELb0ELb1ELb0EEENS1_21CollectiveEpilogueFwdINS6_IJS8_SA_S9_EEENS6_IJNS7_ILi1EEESI_SI_EEESC_SE_Li128ELb0ELb1ELb0ELb0EEENS1_19SingleTileSchedulerILb0ELb0ELb1ELi128EEEEEEEEEvNT_6ParamsE:
[----:B------:R-:W-:Y:S01]  /*0000*/  LDC R1, c[0x0][0x37c] ;  /* 0x0000df00ff017b82 */ /* 0x000fe20000000800 */
[----:B------:R-:W-:Y:S05]  /*0010*/  EXIT ;  /* 0x000000000000794d */ /* 0x000fea0003800000 */
.L_x_12:
        /* <DEDUP_REMOVED lines=14> */
.L_x_30:


//--------------------- .text._ZN7cutlass13device_kernelIN5flash19enable_sm80_to_sm89INS1_16FlashAttnFwdSm80INS1_25CollectiveMainloopFwdSm80ILi4ELi1ELb0EN4cute5tupleIJNS5_1CILi128EEENS7_ILi96EEENS7_ILi64EEEEEELi64ENS_10bfloat16_tEfNS_4arch4Sm80ELb0ELb1ELb0ELb1ELb0ELb0ELb1ELb0EEENS1_21CollectiveEpilogueFwdINS6_IJS8_SA_S9_EEENS6_IJNS7_ILi1EEESI_SI_EEESC_SE_Li128ELb1ELb1ELb0ELb0EEENS1_19SingleTileSchedulerILb1ELb0ELb1ELi128EEEEEEEEEvNT_6ParamsE --------------------------
	.section	.text._ZN7cutlass13device_kernelIN5flash19enable_sm80_to_sm89INS1_16FlashAttnFwdSm80INS1_25CollectiveMainloopFwdSm80ILi4ELi1ELb0EN4cute5tupleIJNS5_1CILi128EEENS7_ILi96EEENS7_ILi64EEEEEELi64ENS_10bfloat16_tEfNS_4arch4Sm80ELb0ELb1ELb0ELb1ELb0ELb0ELb1ELb0EEENS1_21CollectiveEpilogueFwdINS6_IJS8_SA_S9_EEENS6_IJNS7_ILi1EEESI_SI_EEESC_SE_Li128ELb1ELb1ELb0ELb0EEENS1_19SingleTileSchedulerILb1ELb0ELb1ELi128EEEEEEEEEvNT_6ParamsE,"ax",@progbits
	.align	128
.text._ZN7cutlass13device_kernelIN5flash19enable_sm80_to_sm89INS1_16FlashAttnFwdSm80INS1_25CollectiveMainloopFwdSm80ILi4ELi1ELb0EN4cute5tupleIJNS5_1CILi128EEENS7_ILi96EEENS7_ILi64EEEEEELi64ENS_10bfloat16_tEfNS_4arch4Sm80ELb0ELb1ELb0ELb1ELb0ELb0ELb1ELb0EEENS1_21CollectiveEpilogueFwdINS6_IJS8_SA_S9_EEENS6_IJNS7_ILi1EEESI_SI_EEESC_SE_Li128ELb1ELb1ELb0ELb0EEENS1_19SingleTileSchedulerILb1ELb0ELb1ELi128EEEEEEEEEvNT_6ParamsE:
        .type           _ZN7cutlass13device_kernelIN5flash19enable_sm80_to_sm89INS1_16FlashAttnFwdSm80INS1_25CollectiveMainloopFwdSm80ILi4ELi1ELb0EN4cute5tupleIJNS5_1CILi128EEENS7_ILi96EEENS7_ILi64EEEEEELi64ENS_10bfloat16_tEfNS_4arch4Sm80ELb0ELb1ELb0ELb1ELb0ELb0ELb1ELb0EEENS1_21CollectiveEpilogueFwdINS6_IJS8_SA_S9_EEENS6_IJNS7_ILi1EEESI_SI_EEESC_SE_Li128ELb1ELb1ELb0ELb0EEENS1_19SingleTileSchedulerILb1ELb0ELb1ELi128EEEEEEEEEvNT_6ParamsE,@function
        .size           _ZN7cutlass13device_kernelIN5flash19enable_sm80_to_sm89INS1_16FlashAttnFwdSm80INS1_25CollectiveMainloopFwdSm80ILi4ELi1ELb0EN4cute5tupleIJNS5_1CILi128EEENS7_ILi96EEENS7_ILi64EEEEEELi64ENS_10bfloat16_tEfNS_4arch4Sm80ELb0ELb1ELb0ELb1ELb0ELb0ELb1ELb0EEENS1_21CollectiveEpilogueFwdINS6_IJS8_SA_S9_EEENS6_IJNS7_ILi1EEESI_SI_EEESC_SE_Li128ELb1ELb1ELb0ELb0EEENS1_19SingleTileSchedulerILb1ELb0ELb1ELi128EEEEEEEEEvNT_6ParamsE,(.L_x_31 - _ZN7cutlass13device_kernelIN5flash19enable_sm80_to_sm89INS1_16FlashAttnFwdSm80INS1_25CollectiveMainloopFwdSm80ILi4ELi1ELb0EN4cute5tupleIJNS5_1CILi128EEENS7_ILi96EEENS7_ILi64EEEEEELi64ENS_10bfloat16_tEfNS_4arch4Sm80ELb0ELb1ELb0ELb1ELb0ELb0ELb1ELb0EEENS1_21CollectiveEpilogueFwdINS6_IJS8_SA_S9_EEENS6_IJNS7_ILi1EEESI_SI_EEESC_SE_Li128ELb1ELb1ELb0ELb0EEENS1_19SingleTileSchedulerILb1ELb0ELb1ELi128EEEEEEEEEvNT_6ParamsE)
        .other          _ZN7cutlass13device_kernelIN5flash19enable_sm80_to_sm89INS1_16FlashAttnFwdSm80INS1_25CollectiveMainloopFwdSm80ILi4ELi1ELb0EN4cute5tupleIJNS5_1CILi128EEENS7_ILi96EEENS7_ILi64EEEEEELi64ENS_10bfloat16_tEfNS_4arch4Sm80ELb0ELb1ELb0ELb1ELb0ELb0ELb1ELb0EEENS1_21CollectiveEpilogueFwdINS6_IJS8_SA_S9_EEENS6_IJNS7_ILi1EEESI_SI_EEESC_SE_Li128ELb1ELb1ELb0ELb0EEENS1_19SingleTileSchedulerILb1ELb0ELb1ELi128EEEEEEEEEvNT_6ParamsE,@"STO_CUDA_ENTRY STV_DEFAULT"
_ZN7cutlass13device_kernelIN5flash19enable_sm80_to_sm89INS1_16FlashAttnFwdSm80INS1_25CollectiveMainloopFwdSm80ILi4ELi1ELb0EN4cute5tupleIJNS5_1CILi128EEENS7_ILi96EEENS7_ILi64EEEEEELi64ENS_10bfloat16_tEfNS_4arch4Sm80ELb0ELb1ELb0ELb1ELb0ELb0ELb1ELb0EEENS1_21CollectiveEpilogueFwdINS6_IJS8_SA_S9_EEENS6_IJNS7_ILi1EEESI_SI_EEESC_SE_Li128ELb1ELb1ELb0ELb0EEENS1_19SingleTileSchedulerILb1ELb0ELb1ELi128EEEEEEEEEvNT_6ParamsE:
[----:B------:R-:W-:Y:S01]  /*0000*/  LDC R1, c[0x0][0x37c] ;  /* 0x0000df00ff017b82 */ /* 0x000fe20000000800 */
[----:B------:R-:W-:Y:S05]  /*0010*/  EXIT ;  /* 0x000000000000794d */ /* 0x000fea0003800000 */
.L_x_13:
        /* <DEDUP_REMOVED lines=14> */
.L_x_31:


//--------------------- .text._ZN7cutlass13device_kernelIN5flash19enable_sm80_to_sm89INS1_16FlashAttnFwdSm80INS1_25CollectiveMainloopFwdSm80ILi4ELi1ELb0EN4cute5tupleIJNS5_1CILi128EEENS7_ILi96EEENS7_ILi64EEEEEELi64ENS_10bfloat16_tEfNS_4arch4Sm80ELb0ELb1ELb0ELb1ELb0ELb1ELb1ELb0EEENS1_21CollectiveEpilogueFwdINS6_IJS8_SA_S9_EEENS6_IJNS7_ILi1EEESI_SI_EEESC_SE_Li128ELb1ELb1ELb0ELb0EEENS1_19SingleTileSchedulerILb1ELb0ELb1ELi128EEEEEEEEEvNT_6ParamsE --------------------------
	.section	.text._ZN7cutlass13device_kernelIN5flash19enable_sm80_to_sm89INS1_16FlashAttnFwdSm80INS1_25CollectiveMainloopFwdSm80ILi4ELi1ELb0EN4cute5tupleIJNS5_1CILi128EEENS7_ILi96EEENS7_ILi64EEEEEELi64ENS_10bfloat16_tEfNS_4arch4Sm80ELb0ELb1ELb0ELb1ELb0ELb1ELb1ELb0EEENS1_21CollectiveEpilogueFwdINS6_IJS8_SA_S9_EEENS6_IJNS7_ILi1EEESI_SI_EEESC_SE_Li128ELb1ELb1ELb0ELb0EEENS1_19SingleTileSchedulerILb1ELb0ELb1ELi128EEEEEEEEEvNT_6ParamsE,"ax",@progbits
	.align	128
.text._ZN7cutlass13device_kernelIN5flash19enable_sm80_to_sm89INS1_16FlashAttnFwdSm80INS1_25CollectiveMainloopFwdSm80ILi4ELi1ELb0EN4cute5tupleIJNS5_1CILi128EEENS7_ILi96EEENS7_ILi64EEEEEELi64ENS_10bfloat16_tEfNS_4arch4Sm80ELb0ELb1ELb0ELb1ELb0ELb1ELb1ELb0EEENS1_21CollectiveEpilogueFwdINS6_IJS8_SA_S9_EEENS6_IJNS7_ILi1EEESI_SI_EEESC_SE_Li128ELb1ELb1ELb0ELb0EEENS1_19SingleTileSchedulerILb1ELb0ELb1ELi128EEEEEEEEEvNT_6ParamsE:
        .type           _ZN7cutlass13device_kernelIN5flash19enable_sm80_to_sm89INS1_16FlashAttnFwdSm80INS1_25CollectiveMainloopFwdSm80ILi4ELi1ELb0EN4cute5tupleIJNS5_1CILi128EEENS7_ILi96EEENS7_ILi64EEEEEELi64ENS_10bfloat16_tEfNS_4arch4Sm80ELb0ELb1ELb0ELb1ELb0ELb1ELb1ELb0EEENS1_21CollectiveEpilogueFwdINS6_IJS8_SA_S9_EEENS6_IJNS7_ILi1EEESI_SI_EEESC_SE_Li128ELb1ELb1ELb0ELb0EEENS1_19SingleTileSchedulerILb1ELb0ELb1ELi128EEEEEEEEEvNT_6ParamsE,@function
        .size           _ZN7cutlass13device_kernelIN5flash19enable_sm80_to_sm89INS1_16FlashAttnFwdSm80INS1_25CollectiveMainloopFwdSm80ILi4ELi1ELb0EN4cute5tupleIJNS5_1CILi128EEENS7_ILi96EEENS7_ILi64EEEEEELi64ENS_10bfloat16_tEfNS_4arch4Sm80ELb0ELb1ELb0ELb1ELb0ELb1ELb1ELb0EEENS1_21CollectiveEpilogueFwdINS6_IJS8_SA_S9_EEENS6_IJNS7_ILi1EEESI_SI_EEESC_SE_Li128ELb1ELb1ELb0ELb0EEENS1_19SingleTileSchedulerILb1ELb0ELb1ELi128EEEEEEEEEvNT_6ParamsE,(.L_x_32 - _ZN7cutlass13device_kernelIN5flash19enable_sm80_to_sm89INS1_16FlashAttnFwdSm80INS1_25CollectiveMainloopFwdSm80ILi4ELi1ELb0EN4cute5tupleIJNS5_1CILi128EEENS7_ILi96EEENS7_ILi64EEEEEELi64ENS_10bfloat16_tEfNS_4arch4Sm80ELb0ELb1ELb0ELb1ELb0ELb1ELb1ELb0EEENS1_21CollectiveEpilogueFwdINS6_IJS8_SA_S9_EEENS6_IJNS7_ILi1EEESI_SI_EEESC_SE_Li128ELb1ELb1ELb0ELb0EEENS1_19SingleTileSchedulerILb1ELb0ELb1ELi128EEEEEEEEEvNT_6ParamsE)
        .other          _ZN7cutlass13device_kernelIN5flash19enable_sm80_to_sm89INS1_16FlashAttnFwdSm80INS1_25CollectiveMainloopFwdSm80ILi4ELi1ELb0EN4cute5tupleIJNS5_1CILi128EEENS7_ILi96EEENS7_ILi64EEEEEELi64ENS_10bfloat16_tEfNS_4arch4Sm80ELb0ELb1ELb0ELb1ELb0ELb1ELb1ELb0EEENS1_21CollectiveEpilogueFwdINS6_IJS8_SA_S9_EEENS6_IJNS7_ILi1EEESI_SI_EEESC_SE_Li128ELb1ELb1ELb0ELb0EEENS1_19SingleTileSchedulerILb1ELb0ELb1ELi128EEEEEEEEEvNT_6ParamsE,@"STO_CUDA_ENTRY STV_DEFAULT"
_ZN7cutlass13device_kernelIN5flash19enable_sm80_to_sm89INS1_16FlashAttnFwdSm80INS1_25CollectiveMainloopFwdSm80ILi4ELi1ELb0EN4cute5tupleIJNS5_1CILi128EEENS7_ILi96EEENS7_ILi64EEEEEELi64ENS_10bfloat16_tEfNS_4arch4Sm80ELb0ELb1ELb0ELb1ELb0ELb1ELb1ELb0EEENS1_21CollectiveEpilogueFwdINS6_IJS8_SA_S9_EEENS6_IJNS7_ILi1EEESI_SI_EEESC_SE_Li128ELb1ELb1ELb0ELb0EEENS1_19SingleTileSchedulerILb1ELb0ELb1ELi128EEEEEEEEEvNT_6ParamsE:
[----:B------:R-:W-:Y:S01]  /*0000*/  LDC R1, c[0x0][0x37c] ;  /* 0x0000df00ff017b82 */ /* 0x000fe20000000800 */
[----:B------:R-:W-:Y:S05]  /*0010*/  EXIT ;  /* 0x000000000000794d */ /* 0x000fea0003800000 */
.L_x_14:
        /* <DEDUP_REMOVED lines=14> */
.L_x_32:


//--------------------- .text._ZN7cutlass13device_kernelIN5flash19enable_sm80_to_sm89INS1_16FlashAttnFwdSm80INS1_25CollectiveMainloopFwdSm80ILi4ELi1ELb0EN4cute5tupleIJNS5_1CILi128EEENS7_ILi112EEENS7_ILi64EEEEEELi64ENS_10bfloat16_tEfNS_4arch4Sm80ELb1ELb0ELb0ELb0ELb0ELb0ELb1ELb0EEENS1_21CollectiveEpilogueFwdINS6_IJS8_SA_S9_EEENS6_IJNS7_ILi1EEESI_SI_EEESC_SE_Li128ELb0ELb1ELb0ELb0EEENS1_30DynamicPersistentTileSchedulerILi128ELi128ELb0ELb1ELb0EEEEEEEEEvNT_6ParamsE --------------------------
	.section	.text._ZN7cutlass13device_kernelIN5flash19enable_sm80_to_sm89INS1_16FlashAttnFwdSm80INS1_25CollectiveMainloopFwdSm80ILi4ELi1ELb0EN4cute5tupleIJNS5_1CILi128EEENS7_ILi112EEENS7_ILi64EEEEEELi64ENS_10bfloat16_tEfNS_4arch4Sm80ELb1ELb0ELb0ELb0ELb0ELb0ELb1ELb0EEENS1_21CollectiveEpilogueFwdINS6_IJS8_SA_S9_EEENS6_IJNS7_ILi1EEESI_SI_EEESC_SE_Li128ELb0ELb1ELb0ELb0EEENS1_30DynamicPersistentTileSchedulerILi128ELi128ELb0ELb1ELb0EEEEEEEEEvNT_6ParamsE,"ax",@progbits
	.align	128
.text._ZN7cutlass13device_kernelIN5flash19enable_sm80_to_sm89INS1_16FlashAttnFwdSm80INS1_25CollectiveMainloopFwdSm80ILi4ELi1ELb0EN4cute5tupleIJNS5_1CILi128EEENS7_ILi112EEENS7_ILi64EEEEEELi64ENS_10bfloat16_tEfNS_4arch4Sm80ELb1ELb0ELb0ELb0ELb0ELb0ELb1ELb0EEENS1_21CollectiveEpilogueFwdINS6_IJS8_SA_S9_EEENS6_IJNS7_ILi1EEESI_SI_EEESC_SE_Li128ELb0ELb1ELb0ELb0EEENS1_30DynamicPersistentTileSchedulerILi128ELi128ELb0ELb1ELb0EEEEEEEEEvNT_6ParamsE:
        .type           _ZN7cutlass13device_kernelIN5flash19enable_sm80_to_sm89INS1_16FlashAttnFwdSm80INS1_25CollectiveMainloopFwdSm80ILi4ELi1ELb0EN4cute5tupleIJNS5_1CILi128EEENS7_ILi112EEENS7_ILi64EEEEEELi64ENS_10bfloat16_tEfNS_4arch4Sm80ELb1ELb0ELb0ELb0ELb0ELb0ELb1ELb0EEENS1_21CollectiveEpilogueFwdINS6_IJS8_SA_S9_EEENS6_IJNS7_ILi1EEESI_SI_EEESC_SE_Li128ELb0ELb1ELb0ELb0EEENS1_30DynamicPersistentTileSchedulerILi128ELi128ELb0ELb1ELb0EEEEEEEEEvNT_6ParamsE,@function
        .size           _ZN7cutlass13device_kernelIN5flash19enable_sm80_to_sm89INS1_16FlashAttnFwdSm80INS1_25CollectiveMainloopFwdSm80ILi4ELi1ELb0EN4cute5tupleIJNS5_1CILi128EEENS7_ILi112EEENS7_ILi64EEEEEELi64ENS_10bfloat16_tEfNS_4arch4Sm80ELb1ELb0ELb0ELb0ELb0ELb0ELb1ELb0EEENS1_21CollectiveEpilogueFwdINS6_IJS8_SA_S9_EEENS6_IJNS7_ILi1EEESI_SI_EEESC_SE_Li128ELb0ELb1ELb0ELb0EEENS1_30DynamicPersistentTileSchedulerILi128ELi128ELb0ELb1ELb0EEEEEEEEEvNT_6ParamsE,(.L_x_33 - _ZN7cutlass13device_kernelIN5flash19enable_sm80_to_sm89INS1_16FlashAttnFwdSm80INS1_25CollectiveMainloopFwdSm80ILi4ELi1ELb0EN4cute5tupleIJNS5_1CILi128EEENS7_ILi112EEENS7_ILi64EEEEEELi64ENS_10bfloat16_tEfNS_4arch4Sm80ELb1ELb0ELb0ELb0ELb0ELb0ELb1ELb0EEENS1_21CollectiveEpilogueFwdINS6_IJS8_SA_S9_EEENS6_IJNS7_ILi1EEESI_SI_EEESC_SE_Li128ELb0ELb1ELb0ELb0EEENS1_30DynamicPersistentTileSchedulerILi128ELi128ELb0ELb1ELb0EEEEEEEEEvNT_6ParamsE)
        .other          _ZN7cutlass13device_kernelIN5flash19enable_sm80_to_sm89INS1_16FlashAttnFwdSm80INS1_25CollectiveMainloopFwdSm80ILi4ELi1ELb0EN4cute5tupleIJNS5_1CILi128EEENS7_ILi112EEENS7_ILi64EEEEEELi64ENS_10bfloat16_tEfNS_4arch4Sm80ELb1ELb0ELb0ELb0ELb0ELb0ELb1ELb0EEENS1_21CollectiveEpilogueFwdINS6_IJS8_SA_S9_EEENS6_IJNS7_ILi1EEESI_SI_EEESC_SE_Li128ELb0ELb1ELb0ELb0EEENS1_30DynamicPersistentTileSchedulerILi128ELi128ELb0ELb1ELb0EEEEEEEEEvNT_6ParamsE,@"STO_CUDA_ENTRY STV_DEFAULT"
_ZN7cutlass13device_kernelIN5flash19enable_sm80_to_sm89INS1_16FlashAttnFwdSm80INS1_25CollectiveMainloopFwdSm80ILi4ELi1ELb0EN4cute5tupleIJNS5_1CILi128EEENS7_ILi112EEENS7_ILi64EEEEEELi64ENS_10bfloat16_tEfNS_4arch4Sm80ELb1ELb0ELb0ELb0ELb0ELb0ELb1ELb0EEENS1_21CollectiveEpilogueFwdINS6_IJS8_SA_S9_EEENS6_IJNS7_ILi1EEESI_SI_EEESC_SE_Li128ELb0ELb1ELb0ELb0EEENS1_30DynamicPersistentTileSchedulerILi128ELi128ELb0ELb1ELb0EEEEEEEEEvNT_6ParamsE:
[----:B------:R-:W-:Y:S01]  /*0000*/  LDC R1, c[0x0][0x37c] ;  /* 0x0000df00ff017b82 */ /* 0x000fe20000000800 */
[----:B------:R-:W-:Y:S05]  /*0010*/  EXIT ;  /* 0x000000000000794d */ /* 0x000fea0003800000 */
.L_x_15:
        /* <DEDUP_REMOVED lines=14> */
.L_x_33:


//--------------------- .text._ZN7cutlass13device_kernelIN5flash19enable_sm80_to_sm89INS1_16FlashAttnFwdSm80INS1_25CollectiveMainloopFwdSm80ILi4ELi1ELb0EN4cute5tupleIJNS5_1CILi128EEENS7_ILi112EEENS7_ILi64EEEEEELi64ENS_10bfloat16_tEfNS_4arch4Sm80ELb1ELb0ELb0ELb1ELb0ELb0ELb1ELb0EEENS1_21CollectiveEpilogueFwdINS6_IJS8_SA_S9_EEENS6_IJNS7_ILi1EEESI_SI_EEESC_SE_Li128ELb1ELb1ELb0ELb0EEENS1_19SingleTileSchedulerILb1ELb0ELb1ELi128EEEEEEEEEvNT_6ParamsE --------------------------
	.section	.text._ZN7cutlass13device_kernelIN5flash19enable_sm80_to_sm89INS1_16FlashAttnFwdSm80INS1_25CollectiveMainloopFwdSm80ILi4ELi1ELb0EN4cute5tupleIJNS5_1CILi128EEENS7_ILi112EEENS7_ILi64EEEEEELi64ENS_10bfloat16_tEfNS_4arch4Sm80ELb1ELb0ELb0ELb1ELb0ELb0ELb1ELb0EEENS1_21CollectiveEpilogueFwdINS6_IJS8_SA_S9_EEENS6_IJNS7_ILi1EEESI_SI_EEESC_SE_Li128ELb1ELb1ELb0ELb0EEENS1_19SingleTileSchedulerILb1ELb0ELb1ELi128EEEEEEEEEvNT_6ParamsE,"ax",@progbits
	.align	128
.text._ZN7cutlass13device_kernelIN5flash19enable_sm80_to_sm89INS1_16FlashAttnFwdSm80INS1_25CollectiveMainloopFwdSm80ILi4ELi1ELb0EN4cute5tupleIJNS5_1CILi128EEENS7_ILi112EEENS7_ILi64EEEEEELi64ENS_10bfloat16_tEfNS_4arch4Sm80ELb1ELb0ELb0ELb1ELb0ELb0ELb1ELb0EEENS1_21CollectiveEpilogueFwdINS6_IJS8_SA_S9_EEENS6_IJNS7_ILi1EEESI_SI_EEESC_SE_Li128ELb1ELb1ELb0ELb0EEENS1_19SingleTileSchedulerILb1ELb0ELb1ELi128EEEEEEEEEvNT_6ParamsE:
        .type           _ZN7cutlass13device_kernelIN5flash19enable_sm80_to_sm89INS1_16FlashAttnFwdSm80INS1_25CollectiveMainloopFwdSm80ILi4ELi1ELb0EN4cute5tupleIJNS5_1CILi128EEENS7_ILi112EEENS7_ILi64EEEEEELi64ENS_10bfloat16_tEfNS_4arch4Sm80ELb1ELb0ELb0ELb1ELb0ELb0ELb1ELb0EEENS1_21CollectiveEpilogueFwdINS6_IJS8_SA_S9_EEENS6_IJNS7_ILi1EEESI_SI_EEESC_SE_Li128ELb1ELb1ELb0ELb0EEENS1_19SingleTileSchedulerILb1ELb0ELb1ELi128EEEEEEEEEvNT_6ParamsE,@function
        .size           _ZN7cutlass13device_kernelIN5flash19enable_sm80_to_sm89INS1_16FlashAttnFwdSm80INS1_25CollectiveMainloopFwdSm80ILi4ELi1ELb0EN4cute5tupleIJNS5_1CILi128EEENS7_ILi112EEENS7_ILi64EEEEEELi64ENS_10bfloat16_tEfNS_4arch4Sm80ELb1ELb0ELb0ELb1ELb0ELb0ELb1ELb0EEENS1_21CollectiveEpilogueFwdINS6_IJS8_SA_S9_EEENS6_IJNS7_ILi1EEESI_SI_EEESC_SE_Li128ELb1ELb1ELb0ELb0EEENS1_19SingleTileSchedulerILb1ELb0ELb1ELi128EEEEEEEEEvNT_6ParamsE,(.L_x_34 - _ZN7cutlass13device_kernelIN5flash19enable_sm80_to_sm89INS1_16FlashAttnFwdSm80INS1_25CollectiveMainloopFwdSm80ILi4ELi1ELb0EN4cute5tupleIJNS5_1CILi128EEENS7_ILi112EEENS7_ILi64EEEEEELi64ENS_10bfloat16_tEfNS_4arch4Sm80ELb1ELb0ELb0ELb1ELb0ELb0ELb1ELb0EEENS1_21CollectiveEpilogueFwdINS6_IJS8_SA_S9_EEENS6_IJNS7_ILi1EEESI_SI_EEESC_SE_Li128ELb1ELb1ELb0ELb0EEENS1_19SingleTileSchedulerILb1ELb0ELb1ELi128EEEEEEEEEvNT_6ParamsE)
        .other          _ZN7cutlass13device_kernelIN5flash19enable_sm80_to_sm89INS1_16FlashAttnFwdSm80INS1_25CollectiveMainloopFwdSm80ILi4ELi1ELb0EN4cute5tupleIJNS5_1CILi128EEENS7_ILi112EEENS7_ILi64EEEEEELi64ENS_10bfloat16_tEfNS_4arch4Sm80ELb1ELb0ELb0ELb1ELb0ELb0ELb1ELb0EEENS1_21CollectiveEpilogueFwdINS6_IJS8_SA_S9_EEENS6_IJNS7_ILi1EEESI_SI_EEESC_SE_Li128ELb1ELb1ELb0ELb0EEENS1_19SingleTileSchedulerILb1ELb0ELb1ELi128EEEEEEEEEvNT_6ParamsE,@"STO_CUDA_ENTRY STV_DEFAULT"
_ZN7cutlass13device_kernelIN5flash19enable_sm80_to_sm89INS1_16FlashAttnFwdSm80INS1_25CollectiveMainloopFwdSm80ILi4ELi1ELb0EN4cute5tupleIJNS5_1CILi128EEENS7_ILi112EEENS7_ILi64EEEEEELi64ENS_10bfloat16_tEfNS_4arch4Sm80ELb1ELb0ELb0ELb1ELb0ELb0ELb1ELb0EEENS1_21CollectiveEpilogueFwdINS6_IJS8_SA_S9_EEENS6_IJNS7_ILi1EEESI_SI_EEESC_SE_Li128ELb1ELb1ELb0ELb0EEENS1_19SingleTileSchedulerILb1ELb0ELb1ELi128EEEEEEEEEvNT_6ParamsE:
[----:B------:R-:W-:Y:S01]  /*0000*/  LDC R1, c[0x0][0x37c] ;  /* 0x0000df00ff017b82 */ /* 0x000fe20000000800 */
[----:B------:R-:W-:Y:S05]  /*0010*/  EXIT ;  /* 0x000000000000794d */ /* 0x000fea0003800000 */
.L_x_16:
        /* <DEDUP_REMOVED lines=14> */
.L_x_34:


//--------------------- .text._ZN7cutlass13device_kernelIN5flash19enable_sm80_to_sm89INS1_16FlashAttnFwdSm80INS1_25CollectiveMainloopFwdSm80ILi4ELi1ELb0EN4cute5tupleIJNS5_1CILi128EEENS7_ILi112EEENS7_ILi64EEEEEELi64ENS_10bfloat16_tEfNS_4arch4Sm80ELb1ELb0ELb0ELb1ELb0ELb1ELb1ELb0EEENS1_21CollectiveEpilogueFwdINS6_IJS8_SA_S9_EEENS6_IJNS7_ILi1EEESI_SI_EEESC_SE_Li128ELb1ELb1ELb0ELb0EEENS1_19SingleTileSchedulerILb1ELb0ELb1ELi128EEEEEEEEEvNT_6ParamsE --------------------------
	.section	.text._ZN7cutlass13device_kernelIN5flash19enable_sm80_to_sm89INS1_16FlashAttnFwdSm80INS1_25CollectiveMainloopFwdSm80ILi4ELi1ELb0EN4cute5tupleIJNS5_1CILi128EEENS7_ILi112EEENS7_ILi64EEEEEELi64ENS_10bfloat16_tEfNS_4arch4Sm80ELb1ELb0ELb0ELb1ELb0ELb1ELb1ELb0EEENS1_21CollectiveEpilogueFwdINS6_IJS8_SA_S9_EEENS6_IJNS7_ILi1EEESI_SI_EEESC_SE_Li128ELb1ELb1ELb0ELb0EEENS1_19SingleTileSchedulerILb1ELb0ELb1ELi128EEEEEEEEEvNT_6ParamsE,"ax",@progbits
	.align	128
.text._ZN7cutlass13device_kernelIN5flash19enable_sm80_to_sm89INS1_16FlashAttnFwdSm80INS1_25CollectiveMainloopFwdSm80ILi4ELi1ELb0EN4cute5tupleIJNS5_1CILi128EEENS7_ILi112EEENS7_ILi64EEEEEELi64ENS_10bfloat16_tEfNS_4arch4Sm80ELb1ELb0ELb0ELb1ELb0ELb1ELb1ELb0EEENS1_21CollectiveEpilogueFwdINS6_IJS8_SA_S9_EEENS6_IJNS7_ILi1EEESI_SI_EEESC_SE_Li128ELb1ELb1ELb0ELb0EEENS1_19SingleTileSchedulerILb1ELb0ELb1ELi128EEEEEEEEEvNT_6ParamsE:
        .type           _ZN7cutlass13device_kernelIN5flash19enable_sm80_to_sm89INS1_16FlashAttnFwdSm80INS1_25CollectiveMainloopFwdSm80ILi4ELi1ELb0EN4cute5tupleIJNS5_1CILi128EEENS7_ILi112EEENS7_ILi64EEEEEELi64ENS_10bfloat16_tEfNS_4arch4Sm80ELb1ELb0ELb0ELb1ELb0ELb1ELb1ELb0EEENS1_21CollectiveEpilogueFwdINS6_IJS8_SA_S9_EEENS6_IJNS7_ILi1EEESI_SI_EEESC_SE_Li128ELb1ELb1ELb0ELb0EEENS1_19SingleTileSchedulerILb1ELb0ELb1ELi128EEEEEEEEEvNT_6ParamsE,@function
        .size           _ZN7cutlass13device_kernelIN5flash19enable_sm80_to_sm89INS1_16FlashAttnFwdSm80INS1_25CollectiveMainloopFwdSm80ILi4ELi1ELb0EN4cute5tupleIJNS5_1CILi128EEENS7_ILi112EEENS7_ILi64EEEEEELi64ENS_10bfloat16_tEfNS_4arch4Sm80ELb1ELb0ELb0ELb1ELb0ELb1ELb1ELb0EEENS1_21CollectiveEpilogueFwdINS6_IJS8_SA_S9_EEENS6_IJNS7_ILi1EEESI_SI_EEESC_SE_Li128ELb1ELb1ELb0ELb0EEENS1_19SingleTileSchedulerILb1ELb0ELb1ELi128EEEEEEEEEvNT_6ParamsE,(.L_x_35 - _ZN7cutlass13device_kernelIN5flash19enable_sm80_to_sm89INS1_16FlashAttnFwdSm80INS1_25CollectiveMainloopFwdSm80ILi4ELi1ELb0EN4cute5tupleIJNS5_1CILi128EEENS7_ILi112EEENS7_ILi64EEEEEELi64ENS_10bfloat16_tEfNS_4arch4Sm80ELb1ELb0ELb0ELb1ELb0ELb1ELb1ELb0EEENS1_21CollectiveEpilogueFwdINS6_IJS8_SA_S9_EEENS6_IJNS7_ILi1EEESI_SI_EEESC_SE_Li128ELb1ELb1ELb0ELb0EEENS1_19SingleTileSchedulerILb1ELb0ELb1ELi128EEEEEEEEEvNT_6ParamsE)
        .other          _ZN7cutlass13device_kernelIN5flash19enable_sm80_to_sm89INS1_16FlashAttnFwdSm80INS1_25CollectiveMainloopFwdSm80ILi4ELi1ELb0EN4cute5tupleIJNS5_1CILi128EEENS7_ILi112EEENS7_ILi64EEEEEELi64ENS_10bfloat16_tEfNS_4arch4Sm80ELb1ELb0ELb0ELb1ELb0ELb1ELb1ELb0EEENS1_21CollectiveEpilogueFwdINS6_IJS8_SA_S9_EEENS6_IJNS7_ILi1EEESI_SI_EEESC_SE_Li128ELb1ELb1ELb0ELb0EEENS1_19SingleTileSchedulerILb1ELb0ELb1ELi128EEEEEEEEEvNT_6ParamsE,@"STO_CUDA_ENTRY STV_DEFAULT"
_ZN7cutlass13device_kernelIN5flash19enable_sm80_to_sm89INS1_16FlashAttnFwdSm80INS1_25CollectiveMainloopFwdSm80ILi4ELi1ELb0EN4cute5tupleIJNS5_1CILi128EEENS7_ILi112EEENS7_ILi64EEEEEELi64ENS_10bfloat16_tEfNS_4arch4Sm80ELb1ELb0ELb0ELb1ELb0ELb1ELb1ELb0EEENS1_21CollectiveEpilogueFwdINS6_IJS8_SA_S9_EEENS6_IJNS7_ILi1EEESI_SI_EEESC_SE_Li128ELb1ELb1ELb0ELb0EEENS1_19SingleTileSchedulerILb1ELb0ELb1ELi128EEEEEEEEEvNT_6ParamsE:
[----:B------:R-:W-:Y:S01]  /*0000*/  LDC R1, c[0x0][0x37c] ;  /* 0x0000df00ff017b82 */ /* 0x000fe20000000800 */
[----:B------:R-:W-:Y:S05]  /*0010*/  EXIT ;  /* 0x000000000000794d */ /* 0x000fea0003800000 */
.L_x_17:
        /* <DEDUP_REMOVED lines=14> */
.L_x_35:


//--------------------- .nv.shared.reserved.0     --------------------------
	.section	.nv.shared.reserved.0,"aw",@nobits
	.weak		__nv_reservedSMEM_offset_0_alias
	.size		__nv_reservedSMEM_offset_0_alias, 0, 64
	.other		__nv_reservedSMEM_offset_0_alias,@"STO_CUDA_RESERVED_SHARED STV_DEFAULT"
__nv_reservedSMEM_offset_0_alias:
	.zero		0
	.zero		64


//--------------------- .nv.global                --------------------------
	.section	.nv.global,"aw",@nobits
.nv.global:
	.type		_ZN76_INTERNAL_9d42b0b3_40_flash_fwd_hdim64_bf16_softcapall_sm80_cu_21e1f8cb_33334cute1_E,@object
	.size		_ZN76_INTERNAL_9d42b0b3_40_flash_fwd_hdim64_bf16_softcapall_sm80_cu_21e1f8cb_33334cute1_E,(_ZN76_INTERNAL_9d42b0b3_40_flash_fwd_hdim64_bf16_softcapall_sm80_cu_21e1f8cb_33334cuda3std3__45__cpo6cbeginE - _ZN76_INTERNAL_9d42b0b3_40_flash_fwd_hdim64_bf16_softcapall_sm80_cu_21e1f8cb_33334cute1_E)
_ZN76_INTERNAL_9d42b0b3_40_flash_fwd_hdim64_bf16_softcapall_sm80_cu_21e1f8cb_33334cute1_E:
	.zero		1
	.type		_ZN76_INTERNAL_9d42b0b3_40_flash_fwd_hdim64_bf16_softcapall_sm80_cu_21e1f8cb_33334cuda3std3__45__cpo6cbeginE,@object
	.size		_ZN76_INTERNAL_9d42b0b3_40_flash_fwd_hdim64_bf16_softcapall_sm80_cu_21e1f8cb_33334cuda3std3__45__cpo6cbeginE,(_ZN76_INTERNAL_9d42b0b3_40_flash_fwd_hdim64_bf16_softcapall_sm80_cu_21e1f8cb_33334cuda3std3__48in_placeE - _ZN76_INTERNAL_9d42b0b3_40_flash_fwd_hdim64_bf16_softcapall_sm80_cu_21e1f8cb_33334cuda3std3__45__cpo6cbeginE)
_ZN76_INTERNAL_9d42b0b3_40_flash_fwd_hdim64_bf16_softcapall_sm80_cu_21e1f8cb_33334cuda3std3__45__cpo6cbeginE:
	.zero		1
	.type		_ZN76_INTERNAL_9d42b0b3_40_flash_fwd_hdim64_bf16_softcapall_sm80_cu_21e1f8cb_33334cuda3std3__48in_placeE,@object
	.size		_ZN76_INTERNAL_9d42b0b3_40_flash_fwd_hdim64_bf16_softcapall_sm80_cu_21e1f8cb_33334cuda3std3__48in_placeE,(_ZN76_INTERNAL_9d42b0b3_40_flash_fwd_hdim64_bf16_softcapall_sm80_cu_21e1f8cb_33334cuda3std6ranges3__45__cpo9iter_moveE - _ZN76_INTERNAL_9d42b0b3_40_flash_fwd_hdim64_bf16_softcapall_sm80_cu_21e1f8cb_33334cuda3std3__48in_placeE)
_ZN76_INTERNAL_9d42b0b3_40_flash_fwd_hdim64_bf16_softcapall_sm80_cu_21e1f8cb_33334cuda3std3__48in_placeE:
	.zero		1
	.type		_ZN76_INTERNAL_9d42b0b3_40_flash_fwd_hdim64_bf16_softcapall_sm80_cu_21e1f8cb_33334cuda3std6ranges3__45__cpo9iter_moveE,@object
	.size		_ZN76_INTERNAL_9d42b0b3_40_flash_fwd_hdim64_bf16_softcapall_sm80_cu_21e1f8cb_33334cuda3std6ranges3__45__cpo9iter_moveE,(_ZN76_INTERNAL_9d42b0b3_40_flash_fwd_hdim64_bf16_softcapall_sm80_cu_21e1f8cb_33334cuda3std3__45__cpo5beginE - _ZN76_INTERNAL_9d42b0b3_40_flash_fwd_hdim64_bf16_softcapall_sm80_cu_21e1f8cb_33334cuda3std6ranges3__45__cpo9iter_moveE)
_ZN76_INTERNAL_9d42b0b3_40_flash_fwd_hdim64_bf16_softcapall_sm80_cu_21e1f8cb_33334cuda3std6ranges3__45__cpo9iter_moveE:
	.zero		1
	.type		_ZN76_INTERNAL_9d42b0b3_40_flash_fwd_hdim64_bf16_softcapall_sm80_cu_21e1f8cb_33334cuda3std3__45__cpo5beginE,@object
	.size		_ZN76_INTERNAL_9d42b0b3_40_flash_fwd_hdim64_bf16_softcapall_sm80_cu_21e1f8cb_33334cuda3std3__45__cpo5beginE,(_ZN76_INTERNAL_9d42b0b3_40_flash_fwd_hdim64_bf16_softcapall_sm80_cu_21e1f8cb_33334cuda3std3__478_GLOBAL__N__9d42b0b3_40_flash_fwd_hdim64_bf16_softcapall_sm80_cu_21e1f8cb_33336ignoreE - _ZN76_INTERNAL_9d42b0b3_40_flash_fwd_hdim64_bf16_softcapall_sm80_cu_21e1f8cb_33334cuda3std3__45__cpo5beginE)
_ZN76_INTERNAL_9d42b0b3_40_flash_fwd_hdim64_bf16_softcapall_sm80_cu_21e1f8cb_33334cuda3std3__45__cpo5beginE:
	.zero		1
	.type		_ZN76_INTERNAL_9d42b0b3_40_flash_fwd_hdim64_bf16_softcapall_sm80_cu_21e1f8cb_33334cuda3std3__478_GLOBAL__N__9d42b0b3_40_flash_fwd_hdim64_bf16_softcapall_sm80_cu_21e1f8cb_33336ignoreE,@object
	.size		_ZN76_INTERNAL_9d42b0b3_40_flash_fwd_hdim64_bf16_softcapall_sm80_cu_21e1f8cb_33334cuda3std3__478_GLOBAL__N__9d42b0b3_40_flash_fwd_hdim64_bf16_softcapall_sm80_cu_21e1f8cb_33336ignoreE,(_ZN76_INTERNAL_9d42b0b3_40_flash_fwd_hdim64_bf16_softcapall_sm80_cu_21e1f8cb_33334cute7productE - _ZN76_INTERNAL_9d42b0b3_40_flash_fwd_hdim64_bf16_softcapall_sm80_cu_21e1f8cb_33334cuda3std3__478_GLOBAL__N__9d42b0b3_40_flash_fwd_hdim64_bf16_softcapall_sm80_cu_21e1f8cb_33336ignoreE)
_ZN76_INTERNAL_9d42b0b3_40_flash_fwd_hdim64_bf16_softcapall_sm80_cu_21e1f8cb_33334cuda3std3__478_GLOBAL__N__9d42b0b3_40_flash_fwd_hdim64_bf16_softcapall_sm80_cu_21e1f8cb_33336ignoreE:
	.zero		1
	.type		_ZN76_INTERNAL_9d42b0b3_40_flash_fwd_hdim64_bf16_softcapall_sm80_cu_21e1f8cb_33334cute7productE,@object
	.size		_ZN76_INTERNAL_9d42b0b3_40_flash_fwd_hdim64_bf16_softcapall_sm80_cu_21e1f8cb_33334cute7productE,(_ZN76_INTERNAL_9d42b0b3_40_flash_fwd_hdim64_bf16_softcapall_sm80_cu_21e1f8cb_33334cuda3std3__45__cpo3endE - _ZN76_INTERNAL_9d42b0b3_40_flash_fwd_hdim64_bf16_softcapall_sm80_cu_21e1f8cb_33334cute7productE)
_ZN76_INTERNAL_9d42b0b3_40_flash_fwd_hdim64_bf16_softcapall_sm80_cu_21e1f8cb_33334cute7productE:
	.zero		1
	.type		_ZN76_INTERNAL_9d42b0b3_40_flash_fwd_hdim64_bf16_softcapall_sm80_cu_21e1f8cb_33334cuda3std3__45__cpo3endE,@object
	.size		_ZN76_INTERNAL_9d42b0b3_40_flash_fwd_hdim64_bf16_softcapall_sm80_cu_21e1f8cb_33334cuda3std3__45__cpo3endE,(_ZN76_INTERNAL_9d42b0b3_40_flash_fwd_hdim64_bf16_softcapall_sm80_cu_21e1f8cb_33334cuda3std3__419piecewise_constructE - _ZN76_INTERNAL_9d42b0b3_40_flash_fwd_hdim64_bf16_softcapall_sm80_cu_21e1f8cb_33334cuda3std3__45__cpo3endE)
_ZN76_INTERNAL_9d42b0b3_40_flash_fwd_hdim64_bf16_softcapall_sm80_cu_21e1f8cb_33334cuda3std3__45__cpo3endE:
	.zero		1
	.type		_ZN76_INTERNAL_9d42b0b3_40_flash_fwd_hdim64_bf16_softcapall_sm80_cu_21e1f8cb_33334cuda3std3__419piecewise_constructE,@object
	.size		_ZN76_INTERNAL_9d42b0b3_40_flash_fwd_hdim64_bf16_softcapall_sm80_cu_21e1f8cb_33334cuda3std3__419piecewise_constructE,(_ZN76_INTERNAL_9d42b0b3_40_flash_fwd_hdim64_bf16_softcapall_sm80_cu_21e1f8cb_33334cuda3std3__45__cpo4cendE - _ZN76_INTERNAL_9d42b0b3_40_flash_fwd_hdim64_bf16_softcapall_sm80_cu_21e1f8cb_33334cuda3std3__419piecewise_constructE)
_ZN76_INTERNAL_9d42b0b3_40_flash_fwd_hdim64_bf16_softcapall_sm80_cu_21e1f8cb_33334cuda3std3__419piecewise_constructE:
	.zero		1
	.type		_ZN76_INTERNAL_9d42b0b3_40_flash_fwd_hdim64_bf16_softcapall_sm80_cu_21e1f8cb_33334cuda3std3__45__cpo4cendE,@object
	.size		_ZN76_INTERNAL_9d42b0b3_40_flash_fwd_hdim64_bf16_softcapall_sm80_cu_21e1f8cb_33334cuda3std3__45__cpo4cendE,(_ZN76_INTERNAL_9d42b0b3_40_flash_fwd_hdim64_bf16_softcapall_sm80_cu_21e1f8cb_33334cuda3std6ranges3__45__cpo4swapE - _ZN76_INTERNAL_9d42b0b3_40_flash_fwd_hdim64_bf16_softcapall_sm80_cu_21e1f8cb_33334cuda3std3__45__cpo4cendE)
_ZN76_INTERNAL_9d42b0b3_40_flash_fwd_hdim64_bf16_softcapall_sm80_cu_21e1f8cb_33334cuda3std3__45__cpo4cendE:
	.zero		1
	.type		_ZN76_INTERNAL_9d42b0b3_40_flash_fwd_hdim64_bf16_softcapall_sm80_cu_21e1f8cb_33334cuda3std6ranges3__45__cpo4swapE,@object
	.size		_ZN76_INTERNAL_9d42b0b3_40_flash_fwd_hdim64_bf16_softcapall_sm80_cu_21e1f8cb_33334cuda3std6ranges3__45__cpo4swapE,(.L_7 - _ZN76_INTERNAL_9d42b0b3_40_flash_fwd_hdim64_bf16_softcapall_sm80_cu_21e1f8cb_33334cuda3std6ranges3__45__cpo4swapE)
_ZN76_INTERNAL_9d42b0b3_40_flash_fwd_hdim64_bf16_softcapall_sm80_cu_21e1f8cb_33334cuda3std6ranges3__45__cpo4swapE:
	.zero		1
.L_7:


//--------------------- .nv.constant0._ZN7cutlass13device_kernelIN5flash19enable_sm80_to_sm89INS1_16FlashAttnFwdSm80INS1_25CollectiveMainloopFwdSm80ILi4ELi1ELb0EN4cute5tupleIJNS5_1CILi128EEENS7_ILi112EEENS7_ILi64EEEEEELi64ENS_10bfloat16_tEfNS_4arch4Sm80ELb0ELb0ELb1ELb0ELb0ELb0ELb1ELb0EEENS1_21CollectiveEpilogueFwdINS6_IJS8_SA_S9_EEENS6_IJNS7_ILi1EEESI_SI_EEESC_SE_Li128ELb0ELb1ELb0ELb0EEENS1_19SingleTileSchedulerILb0ELb0ELb1ELi128EEEEEEEEEvNT_6ParamsE --------------------------
	.section	.nv.constant0._ZN7cutlass13device_kernelIN5flash19enable_sm80_to_sm89INS1_16FlashAttnFwdSm80INS1_25CollectiveMainloopFwdSm80ILi4ELi1ELb0EN4cute5tupleIJNS5_1CILi128EEENS7_ILi112EEENS7_ILi64EEEEEELi64ENS_10bfloat16_tEfNS_4arch4Sm80ELb0ELb0ELb1ELb0ELb0ELb0ELb1ELb0EEENS1_21CollectiveEpilogueFwdINS6_IJS8_SA_S9_EEENS6_IJNS7_ILi1EEESI_SI_EEESC_SE_Li128ELb0ELb1ELb0ELb0EEENS1_19SingleTileSchedulerILb0ELb0ELb1ELi128EEEEEEEEEvNT_6ParamsE,"a",@progbits
	.sectionflags	@""
	.align	4
.nv.constant0._ZN7cutlass13device_kernelIN5flash19enable_sm80_to_sm89INS1_16FlashAttnFwdSm80INS1_25CollectiveMainloopFwdSm80ILi4ELi1ELb0EN4cute5tupleIJNS5_1CILi128EEENS7_ILi112EEENS7_ILi64EEEEEELi64ENS_10bfloat16_tEfNS_4arch4Sm80ELb0ELb0ELb1ELb0ELb0ELb0ELb1ELb0EEENS1_21CollectiveEpilogueFwdINS6_IJS8_SA_S9_EEENS6_IJNS7_ILi1EEESI_SI_EEESC_SE_Li128ELb0ELb1ELb0ELb0EEENS1_19SingleTileSchedulerILb0ELb0ELb1ELi128EEEEEEEEEvNT_6ParamsE:
	.zero		1944


//--------------------- .nv.constant0._ZN7cutlass13device_kernelIN5flash19enable_sm80_to_sm89INS1_16FlashAttnFwdSm80INS1_25CollectiveMainloopFwdSm80ILi4ELi1ELb0EN4cute5tupleIJNS5_1CILi128EEENS7_ILi112EEENS7_ILi64EEEEEELi64ENS_10bfloat16_tEfNS_4arch4Sm80ELb0ELb0ELb1ELb1ELb0ELb0ELb1ELb0EEENS1_21CollectiveEpilogueFwdINS6_IJS8_SA_S9_EEENS6_IJNS7_ILi1EEESI_SI_EEESC_SE_Li128ELb1ELb1ELb0ELb0EEENS1_19SingleTileSchedulerILb1ELb0ELb1ELi128EEEEEEEEEvNT_6ParamsE --------------------------
	.section	.nv.constant0._ZN7cutlass13device_kernelIN5flash19enable_sm80_to_sm89INS1_16FlashAttnFwdSm80INS1_25CollectiveMainloopFwdSm80ILi4ELi1ELb0EN4cute5tupleIJNS5_1CILi128EEENS7_ILi112EEENS7_ILi64EEEEEELi64ENS_10bfloat16_tEfNS_4arch4Sm80ELb0ELb0ELb1ELb1ELb0ELb0ELb1ELb0EEENS1_21CollectiveEpilogueFwdINS6_IJS8_SA_S9_EEENS6_IJNS7_ILi1EEESI_SI_EEESC_SE_Li128ELb1ELb1ELb0ELb0EEENS1_19SingleTileSchedulerILb1ELb0ELb1ELi128EEEEEEEEEvNT_6ParamsE,"a",@progbits
	.sectionflags	@""
	.align	4
.nv.constant0._ZN7cutlass13device_kernelIN5flash19enable_sm80_to_sm89INS1_16FlashAttnFwdSm80INS1_25CollectiveMainloopFwdSm80ILi4ELi1ELb0EN4cute5tupleIJNS5_1CILi128EEENS7_ILi112EEENS7_ILi64EEEEEELi64ENS_10bfloat16_tEfNS_4arch4Sm80ELb0ELb0ELb1ELb1ELb0ELb0ELb1ELb0EEENS1_21CollectiveEpilogueFwdINS6_IJS8_SA_S9_EEENS6_IJNS7_ILi1EEESI_SI_EEESC_SE_Li128ELb1ELb1ELb0ELb0EEENS1_19SingleTileSchedulerILb1ELb0ELb1ELi128EEEEEEEEEvNT_6ParamsE:
	.zero		1944


//--------------------- .nv.constant0._ZN7cutlass13device_kernelIN5flash19enable_sm80_to_sm89INS1_16FlashAttnFwdSm80INS1_25CollectiveMainloopFwdSm80ILi4ELi1ELb0EN4cute5tupleIJNS5_1CILi128EEENS7_ILi112EEENS7_ILi64EEEEEELi64ENS_10bfloat16_tEfNS_4arch4Sm80ELb0ELb0ELb1ELb1ELb0ELb1ELb1ELb0EEENS1_21CollectiveEpilogueFwdINS6_IJS8_SA_S9_EEENS6_IJNS7_ILi1EEESI_SI_EEESC_SE_Li128ELb1ELb1ELb0ELb0EEENS1_19SingleTileSchedulerILb1ELb0ELb1ELi128EEEEEEEEEvNT_6ParamsE --------------------------
	.section	.nv.constant0._ZN7cutlass13device_kernelIN5flash19enable_sm80_to_sm89INS1_16FlashAttnFwdSm80INS1_25CollectiveMainloopFwdSm80ILi4ELi1ELb0EN4cute5tupleIJNS5_1CILi128EEENS7_ILi112EEENS7_ILi64EEEEEELi64ENS_10bfloat16_tEfNS_4arch4Sm80ELb0ELb0ELb1ELb1ELb0ELb1ELb1ELb0EEENS1_21CollectiveEpilogueFwdINS6_IJS8_SA_S9_EEENS6_IJNS7_ILi1EEESI_SI_EEESC_SE_Li128ELb1ELb1ELb0ELb0EEENS1_19SingleTileSchedulerILb1ELb0ELb1ELi128EEEEEEEEEvNT_6ParamsE,"a",@progbits
	.sectionflags	@""
	.align	4
.nv.constant0._ZN7cutlass13device_kernelIN5flash19enable_sm80_to_sm89INS1_16FlashAttnFwdSm80INS1_25CollectiveMainloopFwdSm80ILi4ELi1ELb0EN4cute5tupleIJNS5_1CILi128EEENS7_ILi112EEENS7_ILi64EEEEEELi64ENS_10bfloat16_tEfNS_4arch4Sm80ELb0ELb0ELb1ELb1ELb0ELb1ELb1ELb0EEENS1_21CollectiveEpilogueFwdINS6_IJS8_SA_S9_EEENS6_IJNS7_ILi1EEESI_SI_EEESC_SE_Li128ELb1ELb1ELb0ELb0EEENS1_19SingleTileSchedulerILb1ELb0ELb1ELi128EEEEEEEEEvNT_6ParamsE:
	.zero		1944


//--------------------- .nv.constant0._ZN7cutlass13device_kernelIN5flash19enable_sm80_to_sm89INS1_16FlashAttnFwdSm80INS1_25CollectiveMainloopFwdSm80ILi4ELi1ELb0EN4cute5tupleIJNS5_1CILi128EEENS7_ILi96EEENS7_ILi64EEEEEELi64ENS_10bfloat16_tEfNS_4arch4Sm80ELb0ELb1ELb1ELb0ELb0ELb0ELb1ELb0EEENS1_21CollectiveEpilogueFwdINS6_IJS8_SA_S9_EEENS6_IJNS7_ILi1EEESI_SI_EEESC_SE_Li128ELb0ELb1ELb0ELb0EEENS1_19SingleTileSchedulerILb0ELb0ELb1ELi128EEEEEEEEEvNT_6ParamsE --------------------------
	.section	.nv.constant0._ZN7cutlass13device_kernelIN5flash19enable_sm80_to_sm89INS1_16FlashAttnFwdSm80INS1_25CollectiveMainloopFwdSm80ILi4ELi1ELb0EN4cute5tupleIJNS5_1CILi128EEENS7_ILi96EEENS7_ILi64EEEEEELi64ENS_10bfloat16_tEfNS_4arch4Sm80ELb0ELb1ELb1ELb0ELb0ELb0ELb1ELb0EEENS1_21CollectiveEpilogueFwdINS6_IJS8_SA_S9_EEENS6_IJNS7_ILi1EEESI_SI_EEESC_SE_Li128ELb0ELb1ELb0ELb0EEENS1_19SingleTileSchedulerILb0ELb0ELb1ELi128EEEEEEEEEvNT_6ParamsE,"a",@progbits
	.sectionflags	@""
	.align	4
.nv.constant0._ZN7cutlass13device_kernelIN5flash19enable_sm80_to_sm89INS1_16FlashAttnFwdSm80INS1_25CollectiveMainloopFwdSm80ILi4ELi1ELb0EN4cute5tupleIJNS5_1CILi128EEENS7_ILi96EEENS7_ILi64EEEEEELi64ENS_10bfloat16_tEfNS_4arch4Sm80ELb0ELb1ELb1ELb0ELb0ELb0ELb1ELb0EEENS1_21CollectiveEpilogueFwdINS6_IJS8_SA_S9_EEENS6_IJNS7_ILi1EEESI_SI_EEESC_SE_Li128ELb0ELb1ELb0ELb0EEENS1_19SingleTileSchedulerILb0ELb0ELb1ELi128EEEEEEEEEvNT_6ParamsE:
	.zero		1944


//--------------------- .nv.constant0._ZN7cutlass13device_kernelIN5flash19enable_sm80_to_sm89INS1_16FlashAttnFwdSm80INS1_25CollectiveMainloopFwdSm80ILi4ELi1ELb0EN4cute5tupleIJNS5_1CILi128EEENS7_ILi96EEENS7_ILi64EEEEEELi64ENS_10bfloat16_tEfNS_4arch4Sm80ELb0ELb1ELb1ELb1ELb0ELb0ELb1ELb0EEENS1_21CollectiveEpilogueFwdINS6_IJS8_SA_S9_EEENS6_IJNS7_ILi1EEESI_SI_EEESC_SE_Li128ELb1ELb1ELb0ELb0EEENS1_19SingleTileSchedulerILb1ELb0ELb1ELi128EEEEEEEEEvNT_6ParamsE --------------------------
	.section	.nv.constant0._ZN7cutlass13device_kernelIN5flash19enable_sm80_to_sm89INS1_16FlashAttnFwdSm80INS1_25CollectiveMainloopFwdSm80ILi4ELi1ELb0EN4cute5tupleIJNS5_1CILi128EEENS7_ILi96EEENS7_ILi64EEEEEELi64ENS_10bfloat16_tEfNS_4arch4Sm80ELb0ELb1ELb1ELb1ELb0ELb0ELb1ELb0EEENS1_21CollectiveEpilogueFwdINS6_IJS8_SA_S9_EEENS6_IJNS7_ILi1EEESI_SI_EEESC_SE_Li128ELb1ELb1ELb0ELb0EEENS1_19SingleTileSchedulerILb1ELb0ELb1ELi128EEEEEEEEEvNT_6ParamsE,"a",@progbits
	.sectionflags	@""
	.align	4
.nv.constant0._ZN7cutlass13device_kernelIN5flash19enable_sm80_to_sm89INS1_16FlashAttnFwdSm80INS1_25CollectiveMainloopFwdSm80ILi4ELi1ELb0EN4cute5tupleIJNS5_1CILi128EEENS7_ILi96EEENS7_ILi64EEEEEELi64ENS_10bfloat16_tEfNS_4arch4Sm80ELb0ELb1ELb1ELb1ELb0ELb0ELb1ELb0EEENS1_21CollectiveEpilogueFwdINS6_IJS8_SA_S9_EEENS6_IJNS7_ILi1EEESI_SI_EEESC_SE_Li128ELb1ELb1ELb0ELb0EEENS1_19SingleTileSchedulerILb1ELb0ELb1ELi128EEEEEEEEEvNT_6ParamsE:
	.zero		1944


//--------------------- .nv.constant0._ZN7cutlass13device_kernelIN5flash19enable_sm80_to_sm89INS1_16FlashAttnFwdSm80INS1_25CollectiveMainloopFwdSm80ILi4ELi1ELb0EN4cute5tupleIJNS5_1CILi128EEENS7_ILi96EEENS7_ILi64EEEEEELi64ENS_10bfloat16_tEfNS_4arch4Sm80ELb0ELb1ELb1ELb1ELb0ELb1ELb1ELb0EEENS1_21CollectiveEpilogueFwdINS6_IJS8_SA_S9_EEENS6_IJNS7_ILi1EEESI_SI_EEESC_SE_Li128ELb1ELb1ELb0ELb0EEENS1_19SingleTileSchedulerILb1ELb0ELb1ELi128EEEEEEEEEvNT_6ParamsE --------------------------
	.section	.nv.constant0._ZN7cutlass13device_kernelIN5flash19enable_sm80_to_sm89INS1_16FlashAttnFwdSm80INS1_25CollectiveMainloopFwdSm80ILi4ELi1ELb0EN4cute5tupleIJNS5_1CILi128EEENS7_ILi96EEENS7_ILi64EEEEEELi64ENS_10bfloat16_tEfNS_4arch4Sm80ELb0ELb1ELb1ELb1ELb0ELb1ELb1ELb0EEENS1_21CollectiveEpilogueFwdINS6_IJS8_SA_S9_EEENS6_IJNS7_ILi1EEESI_SI_EEESC_SE_Li128ELb1ELb1ELb0ELb0EEENS1_19SingleTileSchedulerILb1ELb0ELb1ELi128EEEEEEEEEvNT_6ParamsE,"a",@progbits
	.sectionflags	@""
	.align	4
.nv.constant0._ZN7cutlass13device_kernelIN5flash19enable_sm80_to_sm89INS1_16FlashAttnFwdSm80INS1_25CollectiveMainloopFwdSm80ILi4ELi1ELb0EN4cute5tupleIJNS5_1CILi128EEENS7_ILi96EEENS7_ILi64EEEEEELi64ENS_10bfloat16_tEfNS_4arch4Sm80ELb0ELb1ELb1ELb1ELb0ELb1ELb1ELb0EEENS1_21CollectiveEpilogueFwdINS6_IJS8_SA_S9_EEENS6_IJNS7_ILi1EEESI_SI_EEESC_SE_Li128ELb1ELb1ELb0ELb0EEENS1_19SingleTileSchedulerILb1ELb0ELb1ELi128EEEEEEEEEvNT_6ParamsE:
	.zero		1944


//--------------------- .nv.constant0._ZN7cutlass13device_kernelIN5flash19enable_sm80_to_sm89INS1_16FlashAttnFwdSm80INS1_25CollectiveMainloopFwdSm80ILi4ELi1ELb0EN4cute5tupleIJNS5_1CILi128EEENS7_ILi112EEENS7_ILi64EEEEEELi64ENS_10bfloat16_tEfNS_4arch4Sm80ELb1ELb0ELb1ELb0ELb0ELb0ELb1ELb0EEENS1_21CollectiveEpilogueFwdINS6_IJS8_SA_S9_EEENS6_IJNS7_ILi1EEESI_SI_EEESC_SE_Li128ELb0ELb1ELb0ELb0EEENS1_30DynamicPersistentTileSchedulerILi128ELi128ELb0ELb1ELb0EEEEEEEEEvNT_6ParamsE --------------------------
	.section	.nv.constant0._ZN7cutlass13device_kernelIN5flash19enable_sm80_to_sm89INS1_16FlashAttnFwdSm80INS1_25CollectiveMainloopFwdSm80ILi4ELi1ELb0EN4cute5tupleIJNS5_1CILi128EEENS7_ILi112EEENS7_ILi64EEEEEELi64ENS_10bfloat16_tEfNS_4arch4Sm80ELb1ELb0ELb1ELb0ELb0ELb0ELb1ELb0EEENS1_21CollectiveEpilogueFwdINS6_IJS8_SA_S9_EEENS6_IJNS7_ILi1EEESI_SI_EEESC_SE_Li128ELb0ELb1ELb0ELb0EEENS1_30DynamicPersistentTileSchedulerILi128ELi128ELb0ELb1ELb0EEEEEEEEEvNT_6ParamsE,"a",@progbits
	.sectionflags	@""
	.align	4
.nv.constant0._ZN7cutlass13device_kernelIN5flash19enable_sm80_to_sm89INS1_16FlashAttnFwdSm80INS1_25CollectiveMainloopFwdSm80ILi4ELi1ELb0EN4cute5tupleIJNS5_1CILi128EEENS7_ILi112EEENS7_ILi64EEEEEELi64ENS_10bfloat16_tEfNS_4arch4Sm80ELb1ELb0ELb1ELb0ELb0ELb0ELb1ELb0EEENS1_21CollectiveEpilogueFwdINS6_IJS8_SA_S9_EEENS6_IJNS7_ILi1EEESI_SI_EEESC_SE_Li128ELb0ELb1ELb0ELb0EEENS1_30DynamicPersistentTileSchedulerILi128ELi128ELb0ELb1ELb0EEEEEEEEEvNT_6ParamsE:
	.zero		1960


//--------------------- .nv.constant0._ZN7cutlass13device_kernelIN5flash19enable_sm80_to_sm89INS1_16FlashAttnFwdSm80INS1_25CollectiveMainloopFwdSm80ILi4ELi1ELb0EN4cute5tupleIJNS5_1CILi128EEENS7_ILi112EEENS7_ILi64EEEEEELi64ENS_10bfloat16_tEfNS_4arch4Sm80ELb1ELb0ELb1ELb1ELb0ELb0ELb1ELb0EEENS1_21CollectiveEpilogueFwdINS6_IJS8_SA_S9_EEENS6_IJNS7_ILi1EEESI_SI_EEESC_SE_Li128ELb1ELb1ELb0ELb0EEENS1_19SingleTileSchedulerILb1ELb0ELb1ELi128EEEEEEEEEvNT_6ParamsE --------------------------
	.section	.nv.constant0._ZN7cutlass13device_kernelIN5flash19enable_sm80_to_sm89INS1_16FlashAttnFwdSm80INS1_25CollectiveMainloopFwdSm80ILi4ELi1ELb0EN4cute5tupleIJNS5_1CILi128EEENS7_ILi112EEENS7_ILi64EEEEEELi64ENS_10bfloat16_tEfNS_4arch4Sm80ELb1ELb0ELb1ELb1ELb0ELb0ELb1ELb0EEENS1_21CollectiveEpilogueFwdINS6_IJS8_SA_S9_EEENS6_IJNS7_ILi1EEESI_SI_EEESC_SE_Li128ELb1ELb1ELb0ELb0EEENS1_19SingleTileSchedulerILb1ELb0ELb1ELi128EEEEEEEEEvNT_6ParamsE,"a",@progbits
	.sectionflags	@""
	.align	4
.nv.constant0._ZN7cutlass13device_kernelIN5flash19enable_sm80_to_sm89INS1_16FlashAttnFwdSm80INS1_25CollectiveMainloopFwdSm80ILi4ELi1ELb0EN4cute5tupleIJNS5_1CILi128EEENS7_ILi112EEENS7_ILi64EEEEEELi64ENS_10bfloat16_tEfNS_4arch4Sm80ELb1ELb0ELb1ELb1ELb0ELb0ELb1ELb0EEENS1_21CollectiveEpilogueFwdINS6_IJS8_SA_S9_EEENS6_IJNS7_ILi1EEESI_SI_EEESC_SE_Li128ELb1ELb1ELb0ELb0EEENS1_19SingleTileSchedulerILb1ELb0ELb1ELi128EEEEEEEEEvNT_6ParamsE:
	.zero		1944


//--------------------- .nv.constant0._ZN7cutlass13device_kernelIN5flash19enable_sm80_to_sm89INS1_16FlashAttnFwdSm80INS1_25CollectiveMainloopFwdSm80ILi4ELi1ELb0EN4cute5tupleIJNS5_1CILi128EEENS7_ILi112EEENS7_ILi64EEEEEELi64ENS_10bfloat16_tEfNS_4arch4Sm80ELb1ELb0ELb1ELb1ELb0ELb1ELb1ELb0EEENS1_21CollectiveEpilogueFwdINS6_IJS8_SA_S9_EEENS6_IJNS7_ILi1EEESI_SI_EEESC_SE_Li128ELb1ELb1ELb0ELb0EEENS1_19SingleTileSchedulerILb1ELb0ELb1ELi128EEEEEEEEEvNT_6ParamsE --------------------------
	.section	.nv.constant0._ZN7cutlass13device_kernelIN5flash19enable_sm80_to_sm89INS1_16FlashAttnFwdSm80INS1_25CollectiveMainloopFwdSm80ILi4ELi1ELb0EN4cute5tupleIJNS5_1CILi128EEENS7_ILi112EEENS7_ILi64EEEEEELi64ENS_10bfloat16_tEfNS_4arch4Sm80ELb1ELb0ELb1ELb1ELb0ELb1ELb1ELb0EEENS1_21CollectiveEpilogueFwdINS6_IJS8_SA_S9_EEENS6_IJNS7_ILi1EEESI_SI_EEESC_SE_Li128ELb1ELb1ELb0ELb0EEENS1_19SingleTileSchedulerILb1ELb0ELb1ELi128EEEEEEEEEvNT_6ParamsE,"a",@progbits
	.sectionflags	@""
	.align	4
.nv.constant0._ZN7cutlass13device_kernelIN5flash19enable_sm80_to_sm89INS1_16FlashAttnFwdSm80INS1_25CollectiveMainloopFwdSm80ILi4ELi1ELb0EN4cute5tupleIJNS5_1CILi128EEENS7_ILi112EEENS7_ILi64EEEEEELi64ENS_10bfloat16_tEfNS_4arch4Sm80ELb1ELb0ELb1ELb1ELb0ELb1ELb1ELb0EEENS1_21CollectiveEpilogueFwdINS6_IJS8_SA_S9_EEENS6_IJNS7_ILi1EEESI_SI_EEESC_SE_Li128ELb1ELb1ELb0ELb0EEENS1_19SingleTileSchedulerILb1ELb0ELb1ELi128EEEEEEEEEvNT_6ParamsE:
	.zero		1944


//--------------------- .nv.constant0._ZN7cutlass13device_kernelIN5flash19enable_sm80_to_sm89INS1_16FlashAttnFwdSm80INS1_25CollectiveMainloopFwdSm80ILi4ELi1ELb0EN4cute5tupleIJNS5_1CILi128EEENS7_ILi112EEENS7_ILi64EEEEEELi64ENS_10bfloat16_tEfNS_4arch4Sm80ELb0ELb0ELb0ELb0ELb0ELb0ELb1ELb0EEENS1_21CollectiveEpilogueFwdINS6_IJS8_SA_S9_EEENS6_IJNS7_ILi1EEESI_SI_EEESC_SE_Li128ELb0ELb1ELb0ELb0EEENS1_19SingleTileSchedulerILb0ELb0ELb1ELi128EEEEEEEEEvNT_6ParamsE --------------------------
	.section	.nv.constant0._ZN7cutlass13device_kernelIN5flash19enable_sm80_to_sm89INS1_16FlashAttnFwdSm80INS1_25CollectiveMainloopFwdSm80ILi4ELi1ELb0EN4cute5tupleIJNS5_1CILi128EEENS7_ILi112EEENS7_ILi64EEEEEELi64ENS_10bfloat16_tEfNS_4arch4Sm80ELb0ELb0ELb0ELb0ELb0ELb0ELb1ELb0EEENS1_21CollectiveEpilogueFwdINS6_IJS8_SA_S9_EEENS6_IJNS7_ILi1EEESI_SI_EEESC_SE_Li128ELb0ELb1ELb0ELb0EEENS1_19SingleTileSchedulerILb0ELb0ELb1ELi128EEEEEEEEEvNT_6ParamsE,"a",@progbits
	.sectionflags	@""
	.align	4
.nv.constant0._ZN7cutlass13device_kernelIN5flash19enable_sm80_to_sm89INS1_16FlashAttnFwdSm80INS1_25CollectiveMainloopFwdSm80ILi4ELi1ELb0EN4cute5tupleIJNS5_1CILi128EEENS7_ILi112EEENS7_ILi64EEEEEELi64ENS_10bfloat16_tEfNS_4arch4Sm80ELb0ELb0ELb0ELb0ELb0ELb0ELb1ELb0EEENS1_21CollectiveEpilogueFwdINS6_IJS8_SA_S9_EEENS6_IJNS7_ILi1EEESI_SI_EEESC_SE_Li128ELb0ELb1ELb0ELb0EEENS1_19SingleTileSchedulerILb0ELb0ELb1ELi128EEEEEEEEEvNT_6ParamsE:
	.zero		1944


//--------------------- .nv.constant0._ZN7cutlass13device_kernelIN5flash19enable_sm80_to_sm89INS1_16FlashAttnFwdSm80INS1_25CollectiveMainloopFwdSm80ILi4ELi1ELb0EN4cute5tupleIJNS5_1CILi128EEENS7_ILi112EEENS7_ILi64EEEEEELi64ENS_10bfloat16_tEfNS_4arch4Sm80ELb0ELb0ELb0ELb1ELb0ELb0ELb1ELb0EEENS1_21CollectiveEpilogueFwdINS6_IJS8_SA_S9_EEENS6_IJNS7_ILi1EEESI_SI_EEESC_SE_Li128ELb1ELb1ELb0ELb0EEENS1_19SingleTileSchedulerILb1ELb0ELb1ELi128EEEEEEEEEvNT_6ParamsE --------------------------
	.section	.nv.constant0._ZN7cutlass13device_kernelIN5flash19enable_sm80_to_sm89INS1_16FlashAttnFwdSm80INS1_25CollectiveMainloopFwdSm80ILi4ELi1ELb0EN4cute5tupleIJNS5_1CILi128EEENS7_ILi112EEENS7_ILi64EEEEEELi64ENS_10bfloat16_tEfNS_4arch4Sm80ELb0ELb0ELb0ELb1ELb0ELb0ELb1ELb0EEENS1_21CollectiveEpilogueFwdINS6_IJS8_SA_S9_EEENS6_IJNS7_ILi1EEESI_SI_EEESC_SE_Li128ELb1ELb1ELb0ELb0EEENS1_19SingleTileSchedulerILb1ELb0ELb1ELi128EEEEEEEEEvNT_6ParamsE,"a",@progbits
	.sectionflags	@""
	.align	4
.nv.constant0._ZN7cutlass13device_kernelIN5flash19enable_sm80_to_sm89INS1_16FlashAttnFwdSm80INS1_25CollectiveMainloopFwdSm80ILi4ELi1ELb0EN4cute5tupleIJNS5_1CILi128EEENS7_ILi112EEENS7_ILi64EEEEEELi64ENS_10bfloat16_tEfNS_4arch4Sm80ELb0ELb0ELb0ELb1ELb0ELb0ELb1ELb0EEENS1_21CollectiveEpilogueFwdINS6_IJS8_SA_S9_EEENS6_IJNS7_ILi1EEESI_SI_EEESC_SE_Li128ELb1ELb1ELb0ELb0EEENS1_19SingleTileSchedulerILb1ELb0ELb1ELi128EEEEEEEEEvNT_6ParamsE:
	.zero		1944


//--------------------- .nv.constant0._ZN7cutlass13device_kernelIN5flash19enable_sm80_to_sm89INS1_16FlashAttnFwdSm80INS1_25CollectiveMainloopFwdSm80ILi4ELi1ELb0EN4cute5tupleIJNS5_1CILi128EEENS7_ILi112EEENS7_ILi64EEEEEELi64ENS_10bfloat16_tEfNS_4arch4Sm80ELb0ELb0ELb0ELb1ELb0ELb1ELb1ELb0EEENS1_21CollectiveEpilogueFwdINS6_IJS8_SA_S9_EEENS6_IJNS7_ILi1EEESI_SI_EEESC_SE_Li128ELb1ELb1ELb0ELb0EEENS1_19SingleTileSchedulerILb1ELb0ELb1ELi128EEEEEEEEEvNT_6ParamsE --------------------------
	.section	.nv.constant0._ZN7cutlass13device_kernelIN5flash19enable_sm80_to_sm89INS1_16FlashAttnFwdSm80INS1_25CollectiveMainloopFwdSm80ILi4ELi1ELb0EN4cute5tupleIJNS5_1CILi128EEENS7_ILi112EEENS7_ILi64EEEEEELi64ENS_10bfloat16_tEfNS_4arch4Sm80ELb0ELb0ELb0ELb1ELb0ELb1ELb1ELb0EEENS1_21CollectiveEpilogueFwdINS6_IJS8_SA_S9_EEENS6_IJNS7_ILi1EEESI_SI_EEESC_SE_Li128ELb1ELb1ELb0ELb0EEENS1_19SingleTileSchedulerILb1ELb0ELb1ELi128EEEEEEEEEvNT_6ParamsE,"a",@progbits
	.sectionflags	@""
	.align	4
.nv.constant0._ZN7cutlass13device_kernelIN5flash19enable_sm80_to_sm89INS1_16FlashAttnFwdSm80INS1_25CollectiveMainloopFwdSm80ILi4ELi1ELb0EN4cute5tupleIJNS5_1CILi128EEENS7_ILi112EEENS7_ILi64EEEEEELi64ENS_10bfloat16_tEfNS_4arch4Sm80ELb0ELb0ELb0ELb1ELb0ELb1ELb1ELb0EEENS1_21CollectiveEpilogueFwdINS6_IJS8_SA_S9_EEENS6_IJNS7_ILi1EEESI_SI_EEESC_SE_Li128ELb1ELb1ELb0ELb0EEENS1_19SingleTileSchedulerILb1ELb0ELb1ELi128EEEEEEEEEvNT_6ParamsE:
	.zero		1944


//--------------------- .nv.constant0._ZN7cutlass13device_kernelIN5flash19enable_sm80_to_sm89INS1_16FlashAttnFwdSm80INS1_25CollectiveMainloopFwdSm80ILi4ELi1ELb0EN4cute5tupleIJNS5_1CILi128EEENS7_ILi96EEENS7_ILi64EEEEEELi64ENS_10bfloat16_tEfNS_4arch4Sm80ELb0ELb1ELb0ELb0ELb0ELb0ELb1ELb0EEENS1_21CollectiveEpilogueFwdINS6_IJS8_SA_S9_EEENS6_IJNS7_ILi1EEESI_SI_EEESC_SE_Li128ELb0ELb1ELb0ELb0EEENS1_19SingleTileSchedulerILb0ELb0ELb1ELi128EEEEEEEEEvNT_6ParamsE --------------------------
	.section	.nv.constant0._ZN7cutlass13device_kernelIN5flash19enable_sm80_to_sm89INS1_16FlashAttnFwdSm80INS1_25CollectiveMainloopFwdSm80ILi4ELi1ELb0EN4cute5tupleIJNS5_1CILi128EEENS7_ILi96EEENS7_ILi64EEEEEELi64ENS_10bfloat16_tEfNS_4arch4Sm80ELb0ELb1ELb0ELb0ELb0ELb0ELb1ELb0EEENS1_21CollectiveEpilogueFwdINS6_IJS8_SA_S9_EEENS6_IJNS7_ILi1EEESI_SI_EEESC_SE_Li128ELb0ELb1ELb0ELb0EEENS1_19SingleTileSchedulerILb0ELb0ELb1ELi128EEEEEEEEEvNT_6ParamsE,"a",@progbits
	.sectionflags	@""
	.align	4
.nv.constant0._ZN7cutlass13device_kernelIN5flash19enable_sm80_to_sm89INS1_16FlashAttnFwdSm80INS1_25CollectiveMainloopFwdSm80ILi4ELi1ELb0EN4cute5tupleIJNS5_1CILi128EEENS7_ILi96EEENS7_ILi64EEEEEELi64ENS_10bfloat16_tEfNS_4arch4Sm80ELb0ELb1ELb0ELb0ELb0ELb0ELb1ELb0EEENS1_21CollectiveEpilogueFwdINS6_IJS8_SA_S9_EEENS6_IJNS7_ILi1EEESI_SI_EEESC_SE_Li128ELb0ELb1ELb0ELb0EEENS1_19SingleTileSchedulerILb0ELb0ELb1ELi128EEEEEEEEEvNT_6ParamsE:
	.zero		1944


//--------------------- .nv.constant0._ZN7cutlass13device_kernelIN5flash19enable_sm80_to_sm89INS1_16FlashAttnFwdSm80INS1_25CollectiveMainloopFwdSm80ILi4ELi1ELb0EN4cute5tupleIJNS5_1CILi128EEENS7_ILi96EEENS7_ILi64EEEEEELi64ENS_10bfloat16_tEfNS_4arch4Sm80ELb0ELb1ELb0ELb1ELb0ELb0ELb1ELb0EEENS1_21CollectiveEpilogueFwdINS6_IJS8_SA_S9_EEENS6_IJNS7_ILi1EEESI_SI_EEESC_SE_Li128ELb1ELb1ELb0ELb0EEENS1_19SingleTileSchedulerILb1ELb0ELb1ELi128EEEEEEEEEvNT_6ParamsE --------------------------
	.section	.nv.constant0._ZN7cutlass13device_kernelIN5flash19enable_sm80_to_sm89INS1_16FlashAttnFwdSm80INS1_25CollectiveMainloopFwdSm80ILi4ELi1ELb0EN4cute5tupleIJNS5_1CILi128EEENS7_ILi96EEENS7_ILi64EEEEEELi64ENS_10bfloat16_tEfNS_4arch4Sm80ELb0ELb1ELb0ELb1ELb0ELb0ELb1ELb0EEENS1_21CollectiveEpilogueFwdINS6_IJS8_SA_S9_EEENS6_IJNS7_ILi1EEESI_SI_EEESC_SE_Li128ELb1ELb1ELb0ELb0EEENS1_19SingleTileSchedulerILb1ELb0ELb1ELi128EEEEEEEEEvNT_6ParamsE,"a",@progbits
	.sectionflags	@""
	.align	4
.nv.constant0._ZN7cutlass13device_kernelIN5flash19enable_sm80_to_sm89INS1_16FlashAttnFwdSm80INS1_25CollectiveMainloopFwdSm80ILi4ELi1ELb0EN4cute5tupleIJNS5_1CILi128EEENS7_ILi96EEENS7_ILi64EEEEEELi64ENS_10bfloat16_tEfNS_4arch4Sm80ELb0ELb1ELb0ELb1ELb0ELb0ELb1ELb0EEENS1_21CollectiveEpilogueFwdINS6_IJS8_SA_S9_EEENS6_IJNS7_ILi1EEESI_SI_EEESC_SE_Li128ELb1ELb1ELb0ELb0EEENS1_19SingleTileSchedulerILb1ELb0ELb1ELi128EEEEEEEEEvNT_6ParamsE:
	.zero		1944


//--------------------- .nv.constant0._ZN7cutlass13device_kernelIN5flash19enable_sm80_to_sm89INS1_16FlashAttnFwdSm80INS1_25CollectiveMainloopFwdSm80ILi4ELi1ELb0EN4cute5tupleIJNS5_1CILi128EEENS7_ILi96EEENS7_ILi64EEEEEELi64ENS_10bfloat16_tEfNS_4arch4Sm80ELb0ELb1ELb0ELb1ELb0ELb1ELb1ELb0EEENS1_21CollectiveEpilogueFwdINS6_IJS8_SA_S9_EEENS6_IJNS7_ILi1EEESI_SI_EEESC_SE_Li128ELb1ELb1ELb0ELb0EEENS1_19SingleTileSchedulerILb1ELb0ELb1ELi128EEEEEEEEEvNT_6ParamsE --------------------------
	.section	.nv.constant0._ZN7cutlass13device_kernelIN5flash19enable_sm80_to_sm89INS1_16FlashAttnFwdSm80INS1_25CollectiveMainloopFwdSm80ILi4ELi1ELb0EN4cute5tupleIJNS5_1CILi128EEENS7_ILi96EEENS7_ILi64EEEEEELi64ENS_10bfloat16_tEfNS_4arch4Sm80ELb0ELb1ELb0ELb1ELb0ELb1ELb1ELb0EEENS1_21CollectiveEpilogueFwdINS6_IJS8_SA_S9_EEENS6_IJNS7_ILi1EEESI_SI_EEESC_SE_Li128ELb1ELb1ELb0ELb0EEENS1_19SingleTileSchedulerILb1ELb0ELb1ELi128EEEEEEEEEvNT_6ParamsE,"a",@progbits
	.sectionflags	@""
	.align	4
.nv.constant0._ZN7cutlass13device_kernelIN5flash19enable_sm80_to_sm89INS1_16FlashAttnFwdSm80INS1_25CollectiveMainloopFwdSm80ILi4ELi1ELb0EN4cute5tupleIJNS5_1CILi128EEENS7_ILi96EEENS7_ILi64EEEEEELi64ENS_10bfloat16_tEfNS_4arch4Sm80ELb0ELb1ELb0ELb1ELb0ELb1ELb1ELb0EEENS1_21CollectiveEpilogueFwdINS6_IJS8_SA_S9_EEENS6_IJNS7_ILi1EEESI_SI_EEESC_SE_Li128ELb1ELb1ELb0ELb0EEENS1_19SingleTileSchedulerILb1ELb0ELb1ELi128EEEEEEEEEvNT_6ParamsE:
	.zero		1944


//--------------------- .nv.constant0._ZN7cutlass13device_kernelIN5flash19enable_sm80_to_sm89INS1_16FlashAttnFwdSm80INS1_25CollectiveMainloopFwdSm80ILi4ELi1ELb0EN4cute5tupleIJNS5_1CILi128EEENS7_ILi112EEENS7_ILi64EEEEEELi64ENS_10bfloat16_tEfNS_4arch4Sm80ELb1ELb0ELb0ELb0ELb0ELb0ELb1ELb0EEENS1_21CollectiveEpilogueFwdINS6_IJS8_SA_S9_EEENS6_IJNS7_ILi1EEESI_SI_EEESC_SE_Li128ELb0ELb1ELb0ELb0EEENS1_30DynamicPersistentTileSchedulerILi128ELi128ELb0ELb1ELb0EEEEEEEEEvNT_6ParamsE --------------------------
	.section	.nv.constant0._ZN7cutlass13device_kernelIN5flash19enable_sm80_to_sm89INS1_16FlashAttnFwdSm80INS1_25CollectiveMainloopFwdSm80ILi4ELi1ELb0EN4cute5tupleIJNS5_1CILi128EEENS7_ILi112EEENS7_ILi64EEEEEELi64ENS_10bfloat16_tEfNS_4arch4Sm80ELb1ELb0ELb0ELb0ELb0ELb0ELb1ELb0EEENS1_21CollectiveEpilogueFwdINS6_IJS8_SA_S9_EEENS6_IJNS7_ILi1EEESI_SI_EEESC_SE_Li128ELb0ELb1ELb0ELb0EEENS1_30DynamicPersistentTileSchedulerILi128ELi128ELb0ELb1ELb0EEEEEEEEEvNT_6ParamsE,"a",@progbits
	.sectionflags	@""
	.align	4
.nv.constant0._ZN7cutlass13device_kernelIN5flash19enable_sm80_to_sm89INS1_16FlashAttnFwdSm80INS1_25CollectiveMainloopFwdSm80ILi4ELi1ELb0EN4cute5tupleIJNS5_1CILi128EEENS7_ILi112EEENS7_ILi64EEEEEELi64ENS_10bfloat16_tEfNS_4arch4Sm80ELb1ELb0ELb0ELb0ELb0ELb0ELb1ELb0EEENS1_21CollectiveEpilogueFwdINS6_IJS8_SA_S9_EEENS6_IJNS7_ILi1EEESI_SI_EEESC_SE_Li128ELb0ELb1ELb0ELb0EEENS1_30DynamicPersistentTileSchedulerILi128ELi128ELb0ELb1ELb0EEEEEEEEEvNT_6ParamsE:
	.zero		1960


//--------------------- .nv.constant0._ZN7cutlass13device_kernelIN5flash19enable_sm80_to_sm89INS1_16FlashAttnFwdSm80INS1_25CollectiveMainloopFwdSm80ILi4ELi1ELb0EN4cute5tupleIJNS5_1CILi128EEENS7_ILi112EEENS7_ILi64EEEEEELi64ENS_10bfloat16_tEfNS_4arch4Sm80ELb1ELb0ELb0ELb1ELb0ELb0ELb1ELb0EEENS1_21CollectiveEpilogueFwdINS6_IJS8_SA_S9_EEENS6_IJNS7_ILi1EEESI_SI_EEESC_SE_Li128ELb1ELb1ELb0ELb0EEENS1_19SingleTileSchedulerILb1ELb0ELb1ELi128EEEEEEEEEvNT_6ParamsE --------------------------
	.section	.nv.constant0._ZN7cutlass13device_kernelIN5flash19enable_sm80_to_sm89INS1_16FlashAttnFwdSm80INS1_25CollectiveMainloopFwdSm80ILi4ELi1ELb0EN4cute5tupleIJNS5_1CILi128EEENS7_ILi112EEENS7_ILi64EEEEEELi64ENS_10bfloat16_tEfNS_4arch4Sm80ELb1ELb0ELb0ELb1ELb0ELb0ELb1ELb0EEENS1_21CollectiveEpilogueFwdINS6_IJS8_SA_S9_EEENS6_IJNS7_ILi1EEESI_SI_EEESC_SE_Li128ELb1ELb1ELb0ELb0EEENS1_19SingleTileSchedulerILb1ELb0ELb1ELi128EEEEEEEEEvNT_6ParamsE,"a",@progbits
	.sectionflags	@""
	.align	4
.nv.constant0._ZN7cutlass13device_kernelIN5flash19enable_sm80_to_sm89INS1_16FlashAttnFwdSm80INS1_25CollectiveMainloopFwdSm80ILi4ELi1ELb0EN4cute5tupleIJNS5_1CILi128EEENS7_ILi112EEENS7_ILi64EEEEEELi64ENS_10bfloat16_tEfNS_4arch4Sm80ELb1ELb0ELb0ELb1ELb0ELb0ELb1ELb0EEENS1_21CollectiveEpilogueFwdINS6_IJS8_SA_S9_EEENS6_IJNS7_ILi1EEESI_SI_EEESC_SE_Li128ELb1ELb1ELb0ELb0EEENS1_19SingleTileSchedulerILb1ELb0ELb1ELi128EEEEEEEEEvNT_6ParamsE:
	.zero		1944


//--------------------- .nv.constant0._ZN7cutlass13device_kernelIN5flash19enable_sm80_to_sm89INS1_16FlashAttnFwdSm80INS1_25CollectiveMainloopFwdSm80ILi4ELi1ELb0EN4cute5tupleIJNS5_1CILi128EEENS7_ILi112EEENS7_ILi64EEEEEELi64ENS_10bfloat16_tEfNS_4arch4Sm80ELb1ELb0ELb0ELb1ELb0ELb1ELb1ELb0EEENS1_21CollectiveEpilogueFwdINS6_IJS8_SA_S9_EEENS6_IJNS7_ILi1EEESI_SI_EEESC_SE_Li128ELb1ELb1ELb0ELb0EEENS1_19SingleTileSchedulerILb1ELb0ELb1ELi128EEEEEEEEEvNT_6ParamsE --------------------------
	.section	.nv.constant0._ZN7cutlass13device_kernelIN5flash19enable_sm80_to_sm89INS1_16FlashAttnFwdSm80INS1_25CollectiveMainloopFwdSm80ILi4ELi1ELb0EN4cute5tupleIJNS5_1CILi128EEENS7_ILi112EEENS7_ILi64EEEEEELi64ENS_10bfloat16_tEfNS_4arch4Sm80ELb1ELb0ELb0ELb1ELb0ELb1ELb1ELb0EEENS1_21CollectiveEpilogueFwdINS6_IJS8_SA_S9_EEENS6_IJNS7_ILi1EEESI_SI_EEESC_SE_Li128ELb1ELb1ELb0ELb0EEENS1_19SingleTileSchedulerILb1ELb0ELb1ELi128EEEEEEEEEvNT_6ParamsE,"a",@progbits
	.sectionflags	@""
	.align	4
.nv.constant0._ZN7cutlass13device_kernelIN5flash19enable_sm80_to_sm89INS1_16FlashAttnFwdSm80INS1_25CollectiveMainloopFwdSm80ILi4ELi1ELb0EN4cute5tupleIJNS5_1CILi128EEENS7_ILi112EEENS7_ILi64EEEEEELi64ENS_10bfloat16_tEfNS_4arch4Sm80ELb1ELb0ELb0ELb1ELb0ELb1ELb1ELb0EEENS1_21CollectiveEpilogueFwdINS6_IJS8_SA_S9_EEENS6_IJNS7_ILi1EEESI_SI_EEESC_SE_Li128ELb1ELb1ELb0ELb0EEENS1_19SingleTileSchedulerILb1ELb0ELb1ELi128EEEEEEEEEvNT_6ParamsE:
	.zero		1944


//--------------------- SYMBOLS --------------------------

	.type		.nv.reservedSmem.offset0,@object
	.size		.nv.reservedSmem.offset0,0x4
